//
// Generated by NVIDIA NVVM Compiler
//
// Compiler Build ID: CL-36424714
// Cuda compilation tools, release 13.0, V13.0.88
// Based on NVVM 20.0.0
//

.version 9.0
.target sm_100
.address_size 64

	// .globl	_Z45computingAverageByBlocks1DNoAdditionalThreadsPfS_i
// _ZZ38computingAverageByBlocks2DSharedMemoryPfS_iE3shA has been demoted
// _ZZ47computingAverageByBlocks2DSharedMemoryKElementsPfS_iE3shA has been demoted

.visible .entry _Z45computingAverageByBlocks1DNoAdditionalThreadsPfS_i(
	.param .u64 .ptr .align 1 _Z45computingAverageByBlocks1DNoAdditionalThreadsPfS_i_param_0,
	.param .u64 .ptr .align 1 _Z45computingAverageByBlocks1DNoAdditionalThreadsPfS_i_param_1,
	.param .u32 _Z45computingAverageByBlocks1DNoAdditionalThreadsPfS_i_param_2
)
{
	.reg .pred 	%p<10>;
	.reg .b32 	%r<35>;
	.reg .b32 	%f<84>;
	.reg .b64 	%rd<23>;

	ld.param.u64 	%rd9, [_Z45computingAverageByBlocks1DNoAdditionalThreadsPfS_i_param_0];
	ld.param.u64 	%rd8, [_Z45computingAverageByBlocks1DNoAdditionalThreadsPfS_i_param_1];
	ld.param.u32 	%r21, [_Z45computingAverageByBlocks1DNoAdditionalThreadsPfS_i_param_2];
	cvta.to.global.u64 	%rd1, %rd9;
	mov.u32 	%r1, %tid.x;
	mov.u32 	%r2, %ntid.x;
	mul.lo.s32 	%r31, %r1, %r2;
	setp.le.u32 	%p1, %r21, %r31;
	mov.f32 	%f83, 0f00000000;
	@%p1 bra 	$L__BB0_13;
	add.s32 	%r22, %r31, 1;
	add.s32 	%r23, %r31, %r2;
	min.u32 	%r24, %r23, %r21;
	max.u32 	%r25, %r24, %r22;
	sub.s32 	%r4, %r25, %r31;
	and.b32  	%r5, %r4, 15;
	sub.s32 	%r26, %r31, %r25;
	setp.gt.u32 	%p2, %r26, -16;
	mov.f32 	%f83, 0f00000000;
	@%p2 bra 	$L__BB0_4;
	and.b32  	%r27, %r4, -16;
	neg.s32 	%r29, %r27;
	mul.wide.u32 	%rd10, %r1, %r2;
	shl.b64 	%rd11, %rd10, 2;
	add.s64 	%rd12, %rd11, %rd1;
	add.s64 	%rd21, %rd12, 32;
	mov.f32 	%f83, 0f00000000;
$L__BB0_3:
	.pragma "nounroll";
	ld.global.f32 	%f18, [%rd21+-32];
	add.f32 	%f19, %f83, %f18;
	ld.global.f32 	%f20, [%rd21+-28];
	add.f32 	%f21, %f19, %f20;
	ld.global.f32 	%f22, [%rd21+-24];
	add.f32 	%f23, %f21, %f22;
	ld.global.f32 	%f24, [%rd21+-20];
	add.f32 	%f25, %f23, %f24;
	ld.global.f32 	%f26, [%rd21+-16];
	add.f32 	%f27, %f25, %f26;
	ld.global.f32 	%f28, [%rd21+-12];
	add.f32 	%f29, %f27, %f28;
	ld.global.f32 	%f30, [%rd21+-8];
	add.f32 	%f31, %f29, %f30;
	ld.global.f32 	%f32, [%rd21+-4];
	add.f32 	%f33, %f31, %f32;
	ld.global.f32 	%f34, [%rd21];
	add.f32 	%f35, %f33, %f34;
	ld.global.f32 	%f36, [%rd21+4];
	add.f32 	%f37, %f35, %f36;
	ld.global.f32 	%f38, [%rd21+8];
	add.f32 	%f39, %f37, %f38;
	ld.global.f32 	%f40, [%rd21+12];
	add.f32 	%f41, %f39, %f40;
	ld.global.f32 	%f42, [%rd21+16];
	add.f32 	%f43, %f41, %f42;
	ld.global.f32 	%f44, [%rd21+20];
	add.f32 	%f45, %f43, %f44;
	ld.global.f32 	%f46, [%rd21+24];
	add.f32 	%f47, %f45, %f46;
	ld.global.f32 	%f48, [%rd21+28];
	add.f32 	%f83, %f47, %f48;
	add.s32 	%r31, %r31, 16;
	add.s32 	%r29, %r29, 16;
	add.s64 	%rd21, %rd21, 64;
	setp.ne.s32 	%p3, %r29, 0;
	@%p3 bra 	$L__BB0_3;
$L__BB0_4:
	setp.eq.s32 	%p4, %r5, 0;
	@%p4 bra 	$L__BB0_13;
	and.b32  	%r12, %r4, 7;
	setp.lt.u32 	%p5, %r5, 8;
	@%p5 bra 	$L__BB0_7;
	mul.wide.u32 	%rd13, %r31, 4;
	add.s64 	%rd14, %rd1, %rd13;
	ld.global.f32 	%f50, [%rd14];
	add.f32 	%f51, %f83, %f50;
	ld.global.f32 	%f52, [%rd14+4];
	add.f32 	%f53, %f51, %f52;
	ld.global.f32 	%f54, [%rd14+8];
	add.f32 	%f55, %f53, %f54;
	ld.global.f32 	%f56, [%rd14+12];
	add.f32 	%f57, %f55, %f56;
	ld.global.f32 	%f58, [%rd14+16];
	add.f32 	%f59, %f57, %f58;
	ld.global.f32 	%f60, [%rd14+20];
	add.f32 	%f61, %f59, %f60;
	ld.global.f32 	%f62, [%rd14+24];
	add.f32 	%f63, %f61, %f62;
	ld.global.f32 	%f64, [%rd14+28];
	add.f32 	%f83, %f63, %f64;
	add.s32 	%r31, %r31, 8;
$L__BB0_7:
	setp.eq.s32 	%p6, %r12, 0;
	@%p6 bra 	$L__BB0_13;
	and.b32  	%r15, %r4, 3;
	setp.lt.u32 	%p7, %r12, 4;
	@%p7 bra 	$L__BB0_10;
	mul.wide.u32 	%rd15, %r31, 4;
	add.s64 	%rd16, %rd1, %rd15;
	ld.global.f32 	%f66, [%rd16];
	add.f32 	%f67, %f83, %f66;
	ld.global.f32 	%f68, [%rd16+4];
	add.f32 	%f69, %f67, %f68;
	ld.global.f32 	%f70, [%rd16+8];
	add.f32 	%f71, %f69, %f70;
	ld.global.f32 	%f72, [%rd16+12];
	add.f32 	%f83, %f71, %f72;
	add.s32 	%r31, %r31, 4;
$L__BB0_10:
	setp.eq.s32 	%p8, %r15, 0;
	@%p8 bra 	$L__BB0_13;
	mul.wide.u32 	%rd17, %r31, 4;
	add.s64 	%rd22, %rd1, %rd17;
	neg.s32 	%r34, %r15;
$L__BB0_12:
	.pragma "nounroll";
	ld.global.f32 	%f73, [%rd22];
	add.f32 	%f83, %f83, %f73;
	add.s64 	%rd22, %rd22, 4;
	add.s32 	%r34, %r34, 1;
	setp.ne.s32 	%p9, %r34, 0;
	@%p9 bra 	$L__BB0_12;
$L__BB0_13:
	cvta.to.global.u64 	%rd18, %rd8;
	div.rn.f32 	%f74, %f83, 0f41100000;
	mov.u32 	%r28, %ctaid.x;
	mul.wide.u32 	%rd19, %r28, 4;
	add.s64 	%rd20, %rd18, %rd19;
	st.global.f32 	[%rd20], %f74;
	ret;

}
	// .globl	_Z45computingAverageByBlocks2DNoAdditionalThreadsPfS_i
.visible .entry _Z45computingAverageByBlocks2DNoAdditionalThreadsPfS_i(
	.param .u64 .ptr .align 1 _Z45computingAverageByBlocks2DNoAdditionalThreadsPfS_i_param_0,
	.param .u64 .ptr .align 1 _Z45computingAverageByBlocks2DNoAdditionalThreadsPfS_i_param_1,
	.param .u32 _Z45computingAverageByBlocks2DNoAdditionalThreadsPfS_i_param_2
)
{
	.reg .pred 	%p<6>;
	.reg .b32 	%r<12>;
	.reg .b32 	%f<18>;
	.reg .b64 	%rd<25>;

	ld.param.u64 	%rd1, [_Z45computingAverageByBlocks2DNoAdditionalThreadsPfS_i_param_0];
	ld.param.u64 	%rd2, [_Z45computingAverageByBlocks2DNoAdditionalThreadsPfS_i_param_1];
	ld.param.u32 	%r3, [_Z45computingAverageByBlocks2DNoAdditionalThreadsPfS_i_param_2];
	mov.u32 	%r1, %ctaid.x;
	mov.u32 	%r2, %ctaid.y;
	add.s32 	%r4, %r3, -1;
	max.s32 	%r5, %r1, %r2;
	setp.ge.s32 	%p1, %r5, %r4;
	setp.eq.s32 	%p2, %r1, 0;
	setp.eq.s32 	%p3, %r2, 0;
	or.pred  	%p4, %p2, %p3;
	or.pred  	%p5, %p4, %p1;
	@%p5 bra 	$L__BB1_2;
	cvta.to.global.u64 	%rd3, %rd1;
	cvta.to.global.u64 	%rd4, %rd2;
	add.s32 	%r6, %r2, -1;
	mul.lo.s32 	%r7, %r3, %r6;
	cvt.s64.s32 	%rd5, %r7;
	cvt.u64.u32 	%rd6, %r1;
	add.s64 	%rd7, %rd5, %rd6;
	shl.b64 	%rd8, %rd7, 2;
	add.s64 	%rd9, %rd3, %rd8;
	ld.global.f32 	%f1, [%rd9+-4];
	mul.lo.s32 	%r8, %r3, %r2;
	cvt.s64.s32 	%rd10, %r8;
	add.s64 	%rd11, %rd10, %rd6;
	shl.b64 	%rd12, %rd11, 2;
	add.s64 	%rd13, %rd3, %rd12;
	ld.global.f32 	%f2, [%rd13+-4];
	add.f32 	%f3, %f1, %f2;
	add.s32 	%r9, %r8, %r3;
	cvt.s64.s32 	%rd14, %r9;
	add.s64 	%rd15, %rd14, %rd6;
	shl.b64 	%rd16, %rd15, 2;
	add.s64 	%rd17, %rd3, %rd16;
	ld.global.f32 	%f4, [%rd17+-4];
	add.f32 	%f5, %f3, %f4;
	add.s32 	%r10, %r7, %r1;
	mul.wide.s32 	%rd18, %r10, 4;
	add.s64 	%rd19, %rd3, %rd18;
	ld.global.f32 	%f6, [%rd19];
	add.f32 	%f7, %f5, %f6;
	add.s32 	%r11, %r10, %r3;
	mul.wide.s32 	%rd20, %r3, 4;
	add.s64 	%rd21, %rd19, %rd20;
	ld.global.f32 	%f8, [%rd21];
	add.f32 	%f9, %f7, %f8;
	add.s64 	%rd22, %rd21, %rd20;
	ld.global.f32 	%f10, [%rd22];
	add.f32 	%f11, %f9, %f10;
	ld.global.f32 	%f12, [%rd19+4];
	add.f32 	%f13, %f11, %f12;
	ld.global.f32 	%f14, [%rd21+4];
	add.f32 	%f15, %f13, %f14;
	ld.global.f32 	%f16, [%rd22+4];
	add.f32 	%f17, %f15, %f16;
	mul.wide.s32 	%rd23, %r11, 4;
	add.s64 	%rd24, %rd4, %rd23;
	st.global.f32 	[%rd24], %f17;
$L__BB1_2:
	ret;

}
	// .globl	_Z26computingAverageByBlocks2DPfS_i
.visible .entry _Z26computingAverageByBlocks2DPfS_i(
	.param .u64 .ptr .align 1 _Z26computingAverageByBlocks2DPfS_i_param_0,
	.param .u64 .ptr .align 1 _Z26computingAverageByBlocks2DPfS_i_param_1,
	.param .u32 _Z26computingAverageByBlocks2DPfS_i_param_2
)
{
	.reg .pred 	%p<6>;
	.reg .b32 	%r<18>;
	.reg .b32 	%f<18>;
	.reg .b64 	%rd<21>;

	ld.param.u64 	%rd1, [_Z26computingAverageByBlocks2DPfS_i_param_0];
	ld.param.u64 	%rd2, [_Z26computingAverageByBlocks2DPfS_i_param_1];
	ld.param.u32 	%r3, [_Z26computingAverageByBlocks2DPfS_i_param_2];
	mov.u32 	%r5, %ntid.x;
	mov.u32 	%r6, %ctaid.x;
	mov.u32 	%r7, %tid.x;
	mad.lo.s32 	%r1, %r5, %r6, %r7;
	mov.u32 	%r8, %ntid.y;
	mov.u32 	%r9, %ctaid.y;
	mov.u32 	%r10, %tid.y;
	mad.lo.s32 	%r11, %r8, %r9, %r10;
	add.s32 	%r12, %r3, -1;
	max.s32 	%r13, %r1, %r11;
	setp.ge.s32 	%p1, %r13, %r12;
	setp.eq.s32 	%p2, %r1, 0;
	setp.eq.s32 	%p3, %r11, 0;
	or.pred  	%p4, %p2, %p3;
	or.pred  	%p5, %p4, %p1;
	@%p5 bra 	$L__BB2_2;
	cvta.to.global.u64 	%rd3, %rd1;
	cvta.to.global.u64 	%rd4, %rd2;
	add.s32 	%r14, %r1, -1;
	shl.b32 	%r15, %r11, 4;
	cvt.s64.s32 	%rd5, %r14;
	cvt.u64.u32 	%rd6, %r15;
	add.s64 	%rd7, %rd6, %rd5;
	shl.b64 	%rd8, %rd7, 2;
	add.s64 	%rd9, %rd3, %rd8;
	ld.global.f32 	%f1, [%rd9+-64];
	cvt.s64.s32 	%rd10, %r1;
	add.s64 	%rd11, %rd10, %rd6;
	shl.b64 	%rd12, %rd11, 2;
	add.s64 	%rd13, %rd3, %rd12;
	ld.global.f32 	%f2, [%rd13+-4];
	add.f32 	%f3, %f1, %f2;
	ld.global.f32 	%f4, [%rd9+64];
	add.f32 	%f5, %f3, %f4;
	ld.global.f32 	%f6, [%rd13+-64];
	add.f32 	%f7, %f5, %f6;
	add.s32 	%r16, %r15, %r1;
	mul.wide.s32 	%rd14, %r16, 4;
	add.s64 	%rd15, %rd3, %rd14;
	ld.global.f32 	%f8, [%rd15];
	add.f32 	%f9, %f7, %f8;
	ld.global.f32 	%f10, [%rd15+64];
	add.f32 	%f11, %f9, %f10;
	add.s32 	%r17, %r1, 1;
	cvt.s64.s32 	%rd16, %r17;
	add.s64 	%rd17, %rd6, %rd16;
	shl.b64 	%rd18, %rd17, 2;
	add.s64 	%rd19, %rd3, %rd18;
	ld.global.f32 	%f12, [%rd19+-64];
	add.f32 	%f13, %f11, %f12;
	ld.global.f32 	%f14, [%rd15+4];
	add.f32 	%f15, %f13, %f14;
	ld.global.f32 	%f16, [%rd19+64];
	add.f32 	%f17, %f15, %f16;
	add.s64 	%rd20, %rd4, %rd14;
	st.global.f32 	[%rd20], %f17;
$L__BB2_2:
	ret;

}
	// .globl	_Z38computingAverageByBlocks2DSharedMemoryPfS_i
.visible .entry _Z38computingAverageByBlocks2DSharedMemoryPfS_i(
	.param .u64 .ptr .align 1 _Z38computingAverageByBlocks2DSharedMemoryPfS_i_param_0,
	.param .u64 .ptr .align 1 _Z38computingAverageByBlocks2DSharedMemoryPfS_i_param_1,
	.param .u32 _Z38computingAverageByBlocks2DSharedMemoryPfS_i_param_2
)
{
	.reg .pred 	%p<8>;
	.reg .b32 	%r<19>;
	.reg .b32 	%f<19>;
	.reg .b64 	%rd<9>;
	// demoted variable
	.shared .align 4 .b8 _ZZ38computingAverageByBlocks2DSharedMemoryPfS_iE3shA[1024];
	ld.param.u64 	%rd2, [_Z38computingAverageByBlocks2DSharedMemoryPfS_i_param_0];
	ld.param.u64 	%rd1, [_Z38computingAverageByBlocks2DSharedMemoryPfS_i_param_1];
	ld.param.u32 	%r3, [_Z38computingAverageByBlocks2DSharedMemoryPfS_i_param_2];
	cvta.to.global.u64 	%rd3, %rd2;
	mov.u32 	%r5, %ctaid.x;
	mov.u32 	%r6, %tid.x;
	mad.lo.s32 	%r7, %r5, 14, %r6;
	mov.u32 	%r9, %ctaid.y;
	mov.u32 	%r10, %tid.y;
	mad.lo.s32 	%r11, %r9, 14, %r10;
	shl.b32 	%r13, %r11, 4;
	add.s32 	%r1, %r13, %r7;
	mul.wide.s32 	%rd4, %r1, 4;
	add.s64 	%rd5, %rd3, %rd4;
	ld.global.f32 	%f1, [%rd5];
	shl.b32 	%r14, %r6, 6;
	mov.u32 	%r15, _ZZ38computingAverageByBlocks2DSharedMemoryPfS_iE3shA;
	add.s32 	%r16, %r15, %r14;
	shl.b32 	%r17, %r10, 2;
	add.s32 	%r2, %r16, %r17;
	st.shared.f32 	[%r2], %f1;
	bar.sync 	0;
	setp.eq.s32 	%p1, %r6, 0;
	add.s32 	%r18, %r3, -1;
	setp.ge.s32 	%p2, %r7, %r18;
	setp.eq.s32 	%p3, %r10, 0;
	or.pred  	%p4, %p1, %p3;
	or.pred  	%p5, %p4, %p2;
	setp.ge.s32 	%p6, %r11, %r18;
	or.pred  	%p7, %p5, %p6;
	@%p7 bra 	$L__BB3_2;
	cvta.to.global.u64 	%rd6, %rd1;
	ld.shared.f32 	%f2, [%r2+-68];
	ld.shared.f32 	%f3, [%r2+-64];
	add.f32 	%f4, %f2, %f3;
	ld.shared.f32 	%f5, [%r2+-60];
	add.f32 	%f6, %f4, %f5;
	ld.shared.f32 	%f7, [%r2+-4];
	add.f32 	%f8, %f6, %f7;
	ld.shared.f32 	%f9, [%r2];
	add.f32 	%f10, %f8, %f9;
	ld.shared.f32 	%f11, [%r2+4];
	add.f32 	%f12, %f10, %f11;
	ld.shared.f32 	%f13, [%r2+60];
	add.f32 	%f14, %f12, %f13;
	ld.shared.f32 	%f15, [%r2+64];
	add.f32 	%f16, %f14, %f15;
	ld.shared.f32 	%f17, [%r2+68];
	add.f32 	%f18, %f16, %f17;
	add.s64 	%rd8, %rd6, %rd4;
	st.global.f32 	[%rd8], %f18;
$L__BB3_2:
	bar.sync 	0;
	ret;

}
	// .globl	_Z47computingAverageByBlocks2DSharedMemoryKElementsPfS_i
.visible .entry _Z47computingAverageByBlocks2DSharedMemoryKElementsPfS_i(
	.param .u64 .ptr .align 1 _Z47computingAverageByBlocks2DSharedMemoryKElementsPfS_i_param_0,
	.param .u64 .ptr .align 1 _Z47computingAverageByBlocks2DSharedMemoryKElementsPfS_i_param_1,
	.param .u32 _Z47computingAverageByBlocks2DSharedMemoryKElementsPfS_i_param_2
)
{
	.reg .pred 	%p<8>;
	.reg .b32 	%r<23>;
	.reg .b32 	%f<19>;
	.reg .b64 	%rd<9>;
	// demoted variable
	.shared .align 4 .b8 _ZZ47computingAverageByBlocks2DSharedMemoryKElementsPfS_iE3shA[1024];
	ld.param.u64 	%rd3, [_Z47computingAverageByBlocks2DSharedMemoryKElementsPfS_i_param_0];
	ld.param.u64 	%rd2, [_Z47computingAverageByBlocks2DSharedMemoryKElementsPfS_i_param_1];
	ld.param.u32 	%r6, [_Z47computingAverageByBlocks2DSharedMemoryKElementsPfS_i_param_2];
	cvta.to.global.u64 	%rd4, %rd3;
	mov.u32 	%r8, %ctaid.x;
	mov.u32 	%r9, %tid.x;
	mad.lo.s32 	%r22, %r8, 14, %r9;
	mov.u32 	%r11, %ctaid.y;
	mov.u32 	%r12, %tid.y;
	mad.lo.s32 	%r13, %r11, 14, %r12;
	shl.b32 	%r2, %r13, 4;
	add.s32 	%r15, %r2, %r22;
	mul.wide.s32 	%rd5, %r15, 4;
	add.s64 	%rd6, %rd4, %rd5;
	ld.global.f32 	%f2, [%rd6];
	shl.b32 	%r16, %r9, 6;
	mov.u32 	%r17, _ZZ47computingAverageByBlocks2DSharedMemoryKElementsPfS_iE3shA;
	add.s32 	%r18, %r17, %r16;
	shl.b32 	%r19, %r12, 2;
	add.s32 	%r3, %r18, %r19;
	st.shared.f32 	[%r3], %f2;
	bar.sync 	0;
	setp.eq.s32 	%p1, %r9, 0;
	add.s32 	%r20, %r6, -1;
	setp.ge.s32 	%p2, %r22, %r20;
	setp.eq.s32 	%p3, %r12, 0;
	or.pred  	%p4, %p1, %p3;
	or.pred  	%p5, %p4, %p2;
	setp.ge.s32 	%p6, %r13, %r20;
	or.pred  	%p7, %p5, %p6;
	@%p7 bra 	$L__BB4_3;
	ld.shared.f32 	%f3, [%r3+-68];
	ld.shared.f32 	%f4, [%r3+-64];
	add.f32 	%f5, %f3, %f4;
	ld.shared.f32 	%f6, [%r3+-60];
	add.f32 	%f7, %f5, %f6;
	ld.shared.f32 	%f8, [%r3+-4];
	add.f32 	%f9, %f7, %f8;
	ld.shared.f32 	%f10, [%r3];
	add.f32 	%f11, %f9, %f10;
	ld.shared.f32 	%f12, [%r3+4];
	add.f32 	%f13, %f11, %f12;
	ld.shared.f32 	%f14, [%r3+60];
	add.f32 	%f15, %f13, %f14;
	ld.shared.f32 	%f16, [%r3+64];
	add.f32 	%f17, %f15, %f16;
	ld.shared.f32 	%f18, [%r3+68];
	add.f32 	%f1, %f17, %f18;
	cvta.to.global.u64 	%rd1, %rd2;
$L__BB4_2:
	add.s32 	%r21, %r22, %r2;
	mul.wide.s32 	%rd7, %r21, 4;
	add.s64 	%rd8, %rd1, %rd7;
	st.global.f32 	[%rd8], %f1;
	add.s32 	%r22, %r22, 1;
	bra.uni 	$L__BB4_2;
$L__BB4_3:
	bar.sync 	0;
	ret;

}


// ===== COMPILED SASS (sm_100) =====

	.target	sm_100

	.elftype	@"ET_EXEC"


//--------------------- .note.nv.tkinfo           --------------------------
	.section	.note.nv.tkinfo,"",@"SHT_NOTE"
	.sectionflags	@"SHF_NOTE_NV_TKINFO"
	.tkinfo
        /*0018*/ 	.word	0x00000002
        /*0030*/ 	.string	""
        /*0030*/ 	.string	"ptxas"
        /*0030*/ 	.string	"Cuda compilation tools, release 13.0, V13.0.88"
        /*0030*/ 	.string	"Build cuda_13.0.r13.0/compiler.36424714_0"
        /*0030*/ 	.string	"-arch sm_100 -m 64 "



//--------------------- .note.nv.cuinfo           --------------------------
	.section	.note.nv.cuinfo,"",@"SHT_NOTE"
	.sectionflags	@"SHF_NOTE_NV_CUINFO"
        /*0018*/ 	.short	0x0002
        /*001a*/ 	.short	0x0064
        /*001c*/ 	.short	0x0082
	.zero		2


//--------------------- .nv.info                  --------------------------
	.section	.nv.info,"",@"SHT_CUDA_INFO"
	.align	4


	//----- nvinfo : EIATTR_REGCOUNT
	.align		4
        /*0000*/ 	.byte	0x04, 0x2f
        /*0002*/ 	.short	(.L_1 - .L_0)
	.align		4
.L_0:
        /*0004*/ 	.word	index@(_Z45computingAverageByBlocks1DNoAdditionalThreadsPfS_i)
        /*0008*/ 	.word	0x0000001e


	//----- nvinfo : EIATTR_FRAME_SIZE
	.align		4
.L_1:
        /*000c*/ 	.byte	0x04, 0x11
        /*000e*/ 	.short	(.L_3 - .L_2)
	.align		4
.L_2:
        /*0010*/ 	.word	index@($__internal_0_$__cuda_sm3x_div_rn_noftz_f32_slowpath)
        /*0014*/ 	.word	0x00000000


	//----- nvinfo : EIATTR_FRAME_SIZE
	.align		4
.L_3:
        /*0018*/ 	.byte	0x04, 0x11
        /*001a*/ 	.short	(.L_5 - .L_4)
	.align		4
.L_4:
        /*001c*/ 	.word	index@(_Z45computingAverageByBlocks1DNoAdditionalThreadsPfS_i)
        /*0020*/ 	.word	0x00000000


	//----- nvinfo : EIATTR_REGCOUNT
	.align		4
.L_5:
        /*0024*/ 	.byte	0x04, 0x2f
        /*0026*/ 	.short	(.L_7 - .L_6)
	.align		4
.L_6:
        /*0028*/ 	.word	index@(_Z45computingAverageByBlocks2DNoAdditionalThreadsPfS_i)
        /*002c*/ 	.word	0x00000020


	//----- nvinfo : EIATTR_FRAME_SIZE
	.align		4
.L_7:
        /*0030*/ 	.byte	0x04, 0x11
        /*0032*/ 	.short	(.L_9 - .L_8)
	.align		4
.L_8:
        /*0034*/ 	.word	index@(_Z45computingAverageByBlocks2DNoAdditionalThreadsPfS_i)
        /*0038*/ 	.word	0x00000000


	//----- nvinfo : EIATTR_REGCOUNT
	.align		4
.L_9:
        /*003c*/ 	.byte	0x04, 0x2f
        /*003e*/ 	.short	(.L_11 - .L_10)
	.align		4
.L_10:
        /*0040*/ 	.word	index@(_Z26computingAverageByBlocks2DPfS_i)
        /*0044*/ 	.word	0x0000001c


	//----- nvinfo : EIATTR_FRAME_SIZE
	.align		4
.L_11:
        /*0048*/ 	.byte	0x04, 0x11
        /*004a*/ 	.short	(.L_13 - .L_12)
	.align		4
.L_12:
        /*004c*/ 	.word	index@(_Z26computingAverageByBlocks2DPfS_i)
        /*0050*/ 	.word	0x00000000


	//----- nvinfo : EIATTR_REGCOUNT
	.align		4
.L_13:
        /*0054*/ 	.byte	0x04, 0x2f
        /*0056*/ 	.short	(.L_15 - .L_14)
	.align		4
.L_14:
        /*0058*/ 	.word	index@(_Z38computingAverageByBlocks2DSharedMemoryPfS_i)
        /*005c*/ 	.word	0x00000018


	//----- nvinfo : EIATTR_FRAME_SIZE
	.align		4
.L_15:
        /*0060*/ 	.byte	0x04, 0x11
        /*0062*/ 	.short	(.L_17 - .L_16)
	.align		4
.L_16:
        /*0064*/ 	.word	index@(_Z38computingAverageByBlocks2DSharedMemoryPfS_i)
        /*0068*/ 	.word	0x00000000


	//----- nvinfo : EIATTR_REGCOUNT
	.align		4
.L_17:
        /*006c*/ 	.byte	0x04, 0x2f
        /*006e*/ 	.short	(.L_19 - .L_18)
	.align		4
.L_18:
        /*0070*/ 	.word	index@(_Z47computingAverageByBlocks2DSharedMemoryKElementsPfS_i)
        /*0074*/ 	.word	0x00000016


	//----- nvinfo : EIATTR_FRAME_SIZE
	.align		4
.L_19:
        /*0078*/ 	.byte	0x04, 0x11
        /*007a*/ 	.short	(.L_21 - .L_20)
	.align		4
.L_20:
        /*007c*/ 	.word	index@(_Z47computingAverageByBlocks2DSharedMemoryKElementsPfS_i)
        /*0080*/ 	.word	0x00000000


	//----- nvinfo : EIATTR_MIN_STACK_SIZE
	.align		4
.L_21:
        /*0084*/ 	.byte	0x04, 0x12
        /*0086*/ 	.short	(.L_23 - .L_22)
	.align		4
.L_22:
        /*0088*/ 	.word	index@(_Z47computingAverageByBlocks2DSharedMemoryKElementsPfS_i)
        /*008c*/ 	.word	0x00000000


	//----- nvinfo : EIATTR_MIN_STACK_SIZE
	.align		4
.L_23:
        /*0090*/ 	.byte	0x04, 0x12
        /*0092*/ 	.short	(.L_25 - .L_24)
	.align		4
.L_24:
        /*0094*/ 	.word	index@(_Z38computingAverageByBlocks2DSharedMemoryPfS_i)
        /*0098*/ 	.word	0x00000000


	//----- nvinfo : EIATTR_MIN_STACK_SIZE
	.align		4
.L_25:
        /*009c*/ 	.byte	0x04, 0x12
        /*009e*/ 	.short	(.L_27 - .L_26)
	.align		4
.L_26:
        /*00a0*/ 	.word	index@(_Z26computingAverageByBlocks2DPfS_i)
        /*00a4*/ 	.word	0x00000000


	//----- nvinfo : EIATTR_MIN_STACK_SIZE
	.align		4
.L_27:
        /*00a8*/ 	.byte	0x04, 0x12
        /*00aa*/ 	.short	(.L_29 - .L_28)
	.align		4
.L_28:
        /*00ac*/ 	.word	index@(_Z45computingAverageByBlocks2DNoAdditionalThreadsPfS_i)
        /*00b0*/ 	.word	0x00000000


	//----- nvinfo : EIATTR_MIN_STACK_SIZE
	.align		4
.L_29:
        /*00b4*/ 	.byte	0x04, 0x12
        /*00b6*/ 	.short	(.L_31 - .L_30)
	.align		4
.L_30:
        /*00b8*/ 	.word	index@(_Z45computingAverageByBlocks1DNoAdditionalThreadsPfS_i)
        /*00bc*/ 	.word	0x00000000
.L_31:


//--------------------- .nv.compat                --------------------------
	.section	.nv.compat,"",@"SHT_CUDA_COMPAT_INFO"
	.align	4
        /*0000*/ 	.byte	0x02, 0x09, 0x00, 0x00, 0x02, 0x02, 0x01, 0x00, 0x02, 0x05, 0x05, 0x00, 0x03, 0x07, 0x01, 0x01
        /*0010*/ 	.byte	0x02, 0x03, 0x00, 0x00, 0x02, 0x06, 0x01, 0x00, 0x04, 0x0b, 0x08, 0x00, 0x01, 0x00, 0x00, 0x00
        /*0020*/ 	.byte	0x00, 0x00, 0x00, 0x00


//--------------------- .nv.info._Z47computingAverageByBlocks2DSharedMemoryKElementsPfS_i --------------------------
	.section	.nv.info._Z47computingAverageByBlocks2DSharedMemoryKElementsPfS_i,"",@"SHT_CUDA_INFO"
	.sectionflags	@""
	.align	4


	//----- nvinfo : EIATTR_CUDA_API_VERSION
	.align		4
        /*0000*/ 	.byte	0x04, 0x37
        /*0002*/ 	.short	(.L_33 - .L_32)
.L_32:
        /*0004*/ 	.word	0x00000082


	//----- nvinfo : EIATTR_KPARAM_INFO
	.align		4
.L_33:
        /*0008*/ 	.byte	0x04, 0x17
        /*000a*/ 	.short	(.L_35 - .L_34)
.L_34:
        /*000c*/ 	.word	0x00000000
        /*0010*/ 	.short	0x0002
        /*0012*/ 	.short	0x0010
        /*0014*/ 	.byte	0x00, 0xf0, 0x11, 0x00


	//----- nvinfo : EIATTR_KPARAM_INFO
	.align		4
.L_35:
        /*0018*/ 	.byte	0x04, 0x17
        /*001a*/ 	.short	(.L_37 - .L_36)
.L_36:
        /*001c*/ 	.word	0x00000000
        /*0020*/ 	.short	0x0001
        /*0022*/ 	.short	0x0008
        /*0024*/ 	.byte	0x00, 0xf5, 0x21, 0x00


	//----- nvinfo : EIATTR_KPARAM_INFO
	.align		4
.L_37:
        /*0028*/ 	.byte	0x04, 0x17
        /*002a*/ 	.short	(.L_39 - .L_38)
.L_38:
        /*002c*/ 	.word	0x00000000
        /*0030*/ 	.short	0x0000
        /*0032*/ 	.short	0x0000
        /*0034*/ 	.byte	0x00, 0xf5, 0x21, 0x00


	//----- nvinfo : EIATTR_SPARSE_MMA_MASK
	.align		4
.L_39:
        /*0038*/ 	.byte	0x03, 0x50
        /*003a*/ 	.short	0x0000


	//----- nvinfo : EIATTR_MAXREG_COUNT
	.align		4
        /*003c*/ 	.byte	0x03, 0x1b
        /*003e*/ 	.short	0x00ff


	//----- nvinfo : EIATTR_NUM_BARRIERS
	.align		4
        /*0040*/ 	.byte	0x02, 0x4c
        /*0042*/ 	.byte	0x01
	.zero		1


	//----- nvinfo : EIATTR_MERCURY_ISA_VERSION
	.align		4
        /*0044*/ 	.byte	0x03, 0x5f
        /*0046*/ 	.short	0x0101


	//----- nvinfo : EIATTR_VRC_CTA_INIT_COUNT
	.align		4
        /*0048*/ 	.byte	0x02, 0x4a
	.zero		1
	.zero		1


	//----- nvinfo : EIATTR_EXIT_INSTR_OFFSETS
	.align		4
        /*004c*/ 	.byte	0x04, 0x1c
        /*004e*/ 	.short	(.L_41 - .L_40)


	//   ....[0]....
.L_40:
        /*0050*/ 	.word	0x00000340


	//----- nvinfo : EIATTR_CRS_STACK_SIZE
	.align		4
.L_41:
        /*0054*/ 	.byte	0x04, 0x1e
        /*0056*/ 	.short	(.L_43 - .L_42)
.L_42:
        /*0058*/ 	.word	0x00000000


	//----- nvinfo : EIATTR_CBANK_PARAM_SIZE
	.align		4
.L_43:
        /*005c*/ 	.byte	0x03, 0x19
        /*005e*/ 	.short	0x0014


	//----- nvinfo : EIATTR_PARAM_CBANK
	.align		4
        /*0060*/ 	.byte	0x04, 0x0a
        /*0062*/ 	.short	(.L_45 - .L_44)
	.align		4
.L_44:
        /*0064*/ 	.word	index@(.nv.constant0._Z47computingAverageByBlocks2DSharedMemoryKElementsPfS_i)
        /*0068*/ 	.short	0x0380
        /*006a*/ 	.short	0x0014


	//----- nvinfo : EIATTR_SW_WAR
	.align		4
.L_45:
        /*006c*/ 	.byte	0x04, 0x36
        /*006e*/ 	.short	(.L_47 - .L_46)
.L_46:
        /*0070*/ 	.word	0x00000008
.L_47:


//--------------------- .nv.info._Z38computingAverageByBlocks2DSharedMemoryPfS_i --------------------------
	.section	.nv.info._Z38computingAverageByBlocks2DSharedMemoryPfS_i,"",@"SHT_CUDA_INFO"
	.sectionflags	@""
	.align	4


	//----- nvinfo : EIATTR_CUDA_API_VERSION
	.align		4
        /*0000*/ 	.byte	0x04, 0x37
        /*0002*/ 	.short	(.L_49 - .L_48)
.L_48:
        /*0004*/ 	.word	0x00000082


	//----- nvinfo : EIATTR_KPARAM_INFO
	.align		4
.L_49:
        /*0008*/ 	.byte	0x04, 0x17
        /*000a*/ 	.short	(.L_51 - .L_50)
.L_50:
        /*000c*/ 	.word	0x00000000
        /*0010*/ 	.short	0x0002
        /*0012*/ 	.short	0x0010
        /*0014*/ 	.byte	0x00, 0xf0, 0x11, 0x00


	//----- nvinfo : EIATTR_KPARAM_INFO
	.align		4
.L_51:
        /*0018*/ 	.byte	0x04, 0x17
        /*001a*/ 	.short	(.L_53 - .L_52)
.L_52:
        /*001c*/ 	.word	0x00000000
        /*0020*/ 	.short	0x0001
        /*0022*/ 	.short	0x0008
        /*0024*/ 	.byte	0x00, 0xf5, 0x21, 0x00


	//----- nvinfo : EIATTR_KPARAM_INFO
	.align		4
.L_53:
        /*0028*/ 	.byte	0x04, 0x17
        /*002a*/ 	.short	(.L_55 - .L_54)
.L_54:
        /*002c*/ 	.word	0x00000000
        /*0030*/ 	.short	0x0000
        /*0032*/ 	.short	0x0000
        /*0034*/ 	.byte	0x00, 0xf5, 0x21, 0x00


	//----- nvinfo : EIATTR_SPARSE_MMA_MASK
	.align		4
.L_55:
        /*0038*/ 	.byte	0x03, 0x50
        /*003a*/ 	.short	0x0000


	//----- nvinfo : EIATTR_MAXREG_COUNT
	.align		4
        /*003c*/ 	.byte	0x03, 0x1b
        /*003e*/ 	.short	0x00ff


	//----- nvinfo : EIATTR_NUM_BARRIERS
	.align		4
        /*0040*/ 	.byte	0x02, 0x4c
        /*0042*/ 	.byte	0x01
	.zero		1


	//----- nvinfo : EIATTR_MERCURY_ISA_VERSION
	.align		4
        /*0044*/ 	.byte	0x03, 0x5f
        /*0046*/ 	.short	0x0101


	//----- nvinfo : EIATTR_VRC_CTA_INIT_COUNT
	.align		4
        /*0048*/ 	.byte	0x02, 0x4a
	.zero		1
	.zero		1


	//----- nvinfo : EIATTR_EXIT_INSTR_OFFSETS
	.align		4
        /*004c*/ 	.byte	0x04, 0x1c
        /*004e*/ 	.short	(.L_57 - .L_56)


	//   ....[0]....
.L_56:
        /*0050*/ 	.word	0x00000310


	//----- nvinfo : EIATTR_CRS_STACK_SIZE
	.align		4
.L_57:
        /*0054*/ 	.byte	0x04, 0x1e
        /*0056*/ 	.short	(.L_59 - .L_58)
.L_58:
        /*0058*/ 	.word	0x00000000


	//----- nvinfo : EIATTR_CBANK_PARAM_SIZE
	.align		4
.L_59:
        /*005c*/ 	.byte	0x03, 0x19
        /*005e*/ 	.short	0x0014


	//----- nvinfo : EIATTR_PARAM_CBANK
	.align		4
        /*0060*/ 	.byte	0x04, 0x0a
        /*0062*/ 	.short	(.L_61 - .L_60)
	.align		4
.L_60:
        /*0064*/ 	.word	index@(.nv.constant0._Z38computingAverageByBlocks2DSharedMemoryPfS_i)
        /*0068*/ 	.short	0x0380
        /*006a*/ 	.short	0x0014


	//----- nvinfo : EIATTR_SW_WAR
	.align		4
.L_61:
        /*006c*/ 	.byte	0x04, 0x36
        /*006e*/ 	.short	(.L_63 - .L_62)
.L_62:
        /*0070*/ 	.word	0x00000008
.L_63:


//--------------------- .nv.info._Z26computingAverageByBlocks2DPfS_i --------------------------
	.section	.nv.info._Z26computingAverageByBlocks2DPfS_i,"",@"SHT_CUDA_INFO"
	.sectionflags	@""
	.align	4


	//----- nvinfo : EIATTR_CUDA_API_VERSION
	.align		4
        /*0000*/ 	.byte	0x04, 0x37
        /*0002*/ 	.short	(.L_65 - .L_64)
.L_64:
        /*0004*/ 	.word	0x00000082


	//----- nvinfo : EIATTR_KPARAM_INFO
	.align		4
.L_65:
        /*0008*/ 	.byte	0x04, 0x17
        /*000a*/ 	.short	(.L_67 - .L_66)
.L_66:
        /*000c*/ 	.word	0x00000000
        /*0010*/ 	.short	0x0002
        /*0012*/ 	.short	0x0010
        /*0014*/ 	.byte	0x00, 0xf0, 0x11, 0x00


	//----- nvinfo : EIATTR_KPARAM_INFO
	.align		4
.L_67:
        /*0018*/ 	.byte	0x04, 0x17
        /*001a*/ 	.short	(.L_69 - .L_68)
.L_68:
        /*001c*/ 	.word	0x00000000
        /*0020*/ 	.short	0x0001
        /*0022*/ 	.short	0x0008
        /*0024*/ 	.byte	0x00, 0xf5, 0x21, 0x00


	//----- nvinfo : EIATTR_KPARAM_INFO
	.align		4
.L_69:
        /*0028*/ 	.byte	0x04, 0x17
        /*002a*/ 	.short	(.L_71 - .L_70)
.L_70:
        /*002c*/ 	.word	0x00000000
        /*0030*/ 	.short	0x0000
        /*0032*/ 	.short	0x0000
        /*0034*/ 	.byte	0x00, 0xf5, 0x21, 0x00


	//----- nvinfo : EIATTR_SPARSE_MMA_MASK
	.align		4
.L_71:
        /*0038*/ 	.byte	0x03, 0x50
        /*003a*/ 	.short	0x0000


	//----- nvinfo : EIATTR_MAXREG_COUNT
	.align		4
        /*003c*/ 	.byte	0x03, 0x1b
        /*003e*/ 	.short	0x00ff


	//----- nvinfo : EIATTR_MERCURY_ISA_VERSION
	.align		4
        /*0040*/ 	.byte	0x03, 0x5f
        /*0042*/ 	.short	0x0101


	//----- nvinfo : EIATTR_VRC_CTA_INIT_COUNT
	.align		4
        /*0044*/ 	.byte	0x02, 0x4a
	.zero		1
	.zero		1


	//----- nvinfo : EIATTR_EXIT_INSTR_OFFSETS
	.align		4
        /*0048*/ 	.byte	0x04, 0x1c
        /*004a*/ 	.short	(.L_73 - .L_72)


	//   ....[0]....
.L_72:
        /*004c*/ 	.word	0x000000f0


	//   ....[1]....
        /*0050*/ 	.word	0x00000380


	//----- nvinfo : EIATTR_CBANK_PARAM_SIZE
	.align		4
.L_73:
        /*0054*/ 	.byte	0x03, 0x19
        /*0056*/ 	.short	0x0014


	//----- nvinfo : EIATTR_PARAM_CBANK
	.align		4
        /*0058*/ 	.byte	0x04, 0x0a
        /*005a*/ 	.short	(.L_75 - .L_74)
	.align		4
.L_74:
        /*005c*/ 	.word	index@(.nv.constant0._Z26computingAverageByBlocks2DPfS_i)
        /*0060*/ 	.short	0x0380
        /*0062*/ 	.short	0x0014


	//----- nvinfo : EIATTR_SW_WAR
	.align		4
.L_75:
        /*0064*/ 	.byte	0x04, 0x36
        /*0066*/ 	.short	(.L_77 - .L_76)
.L_76:
        /*0068*/ 	.word	0x00000008
.L_77:


//--------------------- .nv.info._Z45computingAverageByBlocks2DNoAdditionalThreadsPfS_i --------------------------
	.section	.nv.info._Z45computingAverageByBlocks2DNoAdditionalThreadsPfS_i,"",@"SHT_CUDA_INFO"
	.sectionflags	@""
	.align	4


	//----- nvinfo : EIATTR_CUDA_API_VERSION
	.align		4
        /*0000*/ 	.byte	0x04, 0x37
        /*0002*/ 	.short	(.L_79 - .L_78)
.L_78:
        /*0004*/ 	.word	0x00000082


	//----- nvinfo : EIATTR_KPARAM_INFO
	.align		4
.L_79:
        /*0008*/ 	.byte	0x04, 0x17
        /*000a*/ 	.short	(.L_81 - .L_80)
.L_80:
        /*000c*/ 	.word	0x00000000
        /*0010*/ 	.short	0x0002
        /*0012*/ 	.short	0x0010
        /*0014*/ 	.byte	0x00, 0xf0, 0x11, 0x00


	//----- nvinfo : EIATTR_KPARAM_INFO
	.align		4
.L_81:
        /*0018*/ 	.byte	0x04, 0x17
        /*001a*/ 	.short	(.L_83 - .L_82)
.L_82:
        /*001c*/ 	.word	0x00000000
        /*0020*/ 	.short	0x0001
        /*0022*/ 	.short	0x0008
        /*0024*/ 	.byte	0x00, 0xf5, 0x21, 0x00


	//----- nvinfo : EIATTR_KPARAM_INFO
	.align		4
.L_83:
        /*0028*/ 	.byte	0x04, 0x17
        /*002a*/ 	.short	(.L_85 - .L_84)
.L_84:
        /*002c*/ 	.word	0x00000000
        /*0030*/ 	.short	0x0000
        /*0032*/ 	.short	0x0000
        /*0034*/ 	.byte	0x00, 0xf5, 0x21, 0x00


	//----- nvinfo : EIATTR_SPARSE_MMA_MASK
	.align		4
.L_85:
        /*0038*/ 	.byte	0x03, 0x50
        /*003a*/ 	.short	0x0000


	//----- nvinfo : EIATTR_MAXREG_COUNT
	.align		4
        /*003c*/ 	.byte	0x03, 0x1b
        /*003e*/ 	.short	0x00ff


	//----- nvinfo : EIATTR_MERCURY_ISA_VERSION
	.align		4
        /*0040*/ 	.byte	0x03, 0x5f
        /*0042*/ 	.short	0x0101


	//----- nvinfo : EIATTR_VRC_CTA_INIT_COUNT
	.align		4
        /*0044*/ 	.byte	0x02, 0x4a
	.zero		1
	.zero		1


	//----- nvinfo : EIATTR_EXIT_INSTR_OFFSETS
	.align		4
        /*0048*/ 	.byte	0x04, 0x1c
        /*004a*/ 	.short	(.L_87 - .L_86)


	//   ....[0]....
.L_86:
        /*004c*/ 	.word	0x000000a0


	//   ....[1]....
        /*0050*/ 	.word	0x00000370


	//----- nvinfo : EIATTR_CBANK_PARAM_SIZE
	.align		4
.L_87:
        /*0054*/ 	.byte	0x03, 0x19
        /*0056*/ 	.short	0x0014


	//----- nvinfo : EIATTR_PARAM_CBANK
	.align		4
        /*0058*/ 	.byte	0x04, 0x0a
        /*005a*/ 	.short	(.L_89 - .L_88)
	.align		4
.L_88:
        /*005c*/ 	.word	index@(.nv.constant0._Z45computingAverageByBlocks2DNoAdditionalThreadsPfS_i)
        /*0060*/ 	.short	0x0380
        /*0062*/ 	.short	0x0014


	//----- nvinfo : EIATTR_SW_WAR
	.align		4
.L_89:
        /*0064*/ 	.byte	0x04, 0x36
        /*0066*/ 	.short	(.L_91 - .L_90)
.L_90:
        /*0068*/ 	.word	0x00000008
.L_91:


//--------------------- .nv.info._Z45computingAverageByBlocks1DNoAdditionalThreadsPfS_i --------------------------
	.section	.nv.info._Z45computingAverageByBlocks1DNoAdditionalThreadsPfS_i,"",@"SHT_CUDA_INFO"
	.sectionflags	@""
	.align	4


	//----- nvinfo : EIATTR_CUDA_API_VERSION
	.align		4
        /*0000*/ 	.byte	0x04, 0x37
        /*0002*/ 	.short	(.L_93 - .L_92)
.L_92:
        /*0004*/ 	.word	0x00000082


	//----- nvinfo : EIATTR_KPARAM_INFO
	.align		4
.L_93:
        /*0008*/ 	.byte	0x04, 0x17
        /*000a*/ 	.short	(.L_95 - .L_94)
.L_94:
        /*000c*/ 	.word	0x00000000
        /*0010*/ 	.short	0x0002
        /*0012*/ 	.short	0x0010
        /*0014*/ 	.byte	0x00, 0xf0, 0x11, 0x00


	//----- nvinfo : EIATTR_KPARAM_INFO
	.align		4
.L_95:
        /*0018*/ 	.byte	0x04, 0x17
        /*001a*/ 	.short	(.L_97 - .L_96)
.L_96:
        /*001c*/ 	.word	0x00000000
        /*0020*/ 	.short	0x0001
        /*0022*/ 	.short	0x0008
        /*0024*/ 	.byte	0x00, 0xf5, 0x21, 0x00


	//----- nvinfo : EIATTR_KPARAM_INFO
	.align		4
.L_97:
        /*0028*/ 	.byte	0x04, 0x17
        /*002a*/ 	.short	(.L_99 - .L_98)
.L_98:
        /*002c*/ 	.word	0x00000000
        /*0030*/ 	.short	0x0000
        /*0032*/ 	.short	0x0000
        /*0034*/ 	.byte	0x00, 0xf5, 0x21, 0x00


	//----- nvinfo : EIATTR_SPARSE_MMA_MASK
	.align		4
.L_99:
        /*0038*/ 	.byte	0x03, 0x50
        /*003a*/ 	.short	0x0000


	//----- nvinfo : EIATTR_MAXREG_COUNT
	.align		4
        /*003c*/ 	.byte	0x03, 0x1b
        /*003e*/ 	.short	0x00ff


	//----- nvinfo : EIATTR_MERCURY_ISA_VERSION
	.align		4
        /*0040*/ 	.byte	0x03, 0x5f
        /*0042*/ 	.short	0x0101


	//----- nvinfo : EIATTR_VRC_CTA_INIT_COUNT
	.align		4
        /*0044*/ 	.byte	0x02, 0x4a
	.zero		1
	.zero		1


	//----- nvinfo : EIATTR_EXIT_INSTR_OFFSETS
	.align		4
        /*0048*/ 	.byte	0x04, 0x1c
        /*004a*/ 	.short	(.L_101 - .L_100)


	//   ....[0]....
.L_100:
        /*004c*/ 	.word	0x00000900


	//----- nvinfo : EIATTR_CRS_STACK_SIZE
	.align		4
.L_101:
        /*0050*/ 	.byte	0x04, 0x1e
        /*0052*/ 	.short	(.L_103 - .L_102)
.L_102:
        /*0054*/ 	.word	0x00000000


	//----- nvinfo : EIATTR_CBANK_PARAM_SIZE
	.align		4
.L_103:
        /*0058*/ 	.byte	0x03, 0x19
        /*005a*/ 	.short	0x0014


	//----- nvinfo : EIATTR_PARAM_CBANK
	.align		4
        /*005c*/ 	.byte	0x04, 0x0a
        /*005e*/ 	.short	(.L_105 - .L_104)
	.align		4
.L_104:
        /*0060*/ 	.word	index@(.nv.constant0._Z45computingAverageByBlocks1DNoAdditionalThreadsPfS_i)
        /*0064*/ 	.short	0x0380
        /*0066*/ 	.short	0x0014


	//----- nvinfo : EIATTR_SW_WAR
	.align		4
.L_105:
        /*0068*/ 	.byte	0x04, 0x36
        /*006a*/ 	.short	(.L_107 - .L_106)
.L_106:
        /*006c*/ 	.word	0x00000008
.L_107:


//--------------------- .nv.callgraph             --------------------------
	.section	.nv.callgraph,"",@"SHT_CUDA_CALLGRAPH"
	.align	4
	.sectionentsize	8
	.align		4
        /*0000*/ 	.word	0x00000000
	.align		4
        /*0004*/ 	.word	0xffffffff
	.align		4
        /*0008*/ 	.word	0x00000000
	.align		4
        /*000c*/ 	.word	0xfffffffe
	.align		4
        /*0010*/ 	.word	0x00000000
	.align		4
        /*0014*/ 	.word	0xfffffffd
	.align		4
        /*0018*/ 	.word	0x00000000
	.align		4
        /*001c*/ 	.word	0xfffffffc


//--------------------- .text._Z47computingAverageByBlocks2DSharedMemoryKElementsPfS_i --------------------------
	.section	.text._Z47computingAverageByBlocks2DSharedMemoryKElementsPfS_i,"ax",@progbits
	.align	128
        .global         _Z47computingAverageByBlocks2DSharedMemoryKElementsPfS_i
        .type           _Z47computingAverageByBlocks2DSharedMemoryKElementsPfS_i,@function
        .size           _Z47computingAverageByBlocks2DSharedMemoryKElementsPfS_i,(.L_x_34 - _Z47computingAverageByBlocks2DSharedMemoryKElementsPfS_i)
        .other          _Z47computingAverageByBlocks2DSharedMemoryKElementsPfS_i,@"STO_CUDA_ENTRY STV_DEFAULT"
_Z47computingAverageByBlocks2DSharedMemoryKElementsPfS_i:
.text._Z47computingAverageByBlocks2DSharedMemoryKElementsPfS_i:
[----:B------:R-:W-:Y:S01]  /*0000*/  LDC R1, c[0x0][0x37c] ;  /* 0x0000df00ff017b82 */ /* 0x000fe20000000800 */
[----:B------:R-:W0:Y:S07]  /*0010*/  S2R R0, SR_CTAID.Y ;  /* 0x0000000000007919 */ /* 0x000e2e0000002600 */
[----:B------:R-:W1:Y:S01]  /*0020*/  LDC.64 R2, c[0x0][0x380] ;  /* 0x0000e000ff027b82 */ /* 0x000e620000000a00 */
[----:B------:R-:W2:Y:S01]  /*0030*/  LDCU.64 UR8, c[0x0][0x358] ;  /* 0x00006b00ff0877ac */ /* 0x000ea20008000a00 */
[----:B------:R-:W0:Y:S01]  /*0040*/  S2R R9, SR_TID.Y ;  /* 0x0000000000097919 */ /* 0x000e220000002200 */
[----:B------:R-:W3:Y:S01]  /*0050*/  LDCU UR5, c[0x0][0x390] ;  /* 0x00007200ff0577ac */ /* 0x000ee20008000800 */
[----:B------:R-:W4:Y:S01]  /*0060*/  S2R R4, SR_TID.X ;  /* 0x0000000000047919 */ /* 0x000f220000002100 */
[----:B------:R-:W4:Y:S01]  /*0070*/  S2R R5, SR_CTAID.X ;  /* 0x0000000000057919 */ /* 0x000f220000002500 */
[----:B0-----:R-:W-:-:S02]  /*0080*/  IMAD R0, R0, 0xe, R9 ;  /* 0x0000000e00007824 */ /* 0x001fc400078e0209 */
[----:B----4-:R-:W-:-:S05]  /*0090*/  IMAD R5, R5, 0xe, R4 ;  /* 0x0000000e05057824 */ /* 0x010fca00078e0204 */
[----:B------:R-:W-:-:S05]  /*00a0*/  LEA R7, R0, R5, 0x4 ;  /* 0x0000000500077211 */ /* 0x000fca00078e20ff */
[----:B-1----:R-:W-:-:S06]  /*00b0*/  IMAD.WIDE R2, R7, 0x4, R2 ;  /* 0x0000000407027825 */ /* 0x002fcc00078e0202 */
[----:B--2---:R-:W2:Y:S01]  /*00c0*/  LDG.E R2, desc[UR8][R2.64] ;  /* 0x0000000802027981 */ /* 0x004ea2000c1e1900 */
[----:B------:R-:W0:Y:S01]  /*00d0*/  S2UR UR6, SR_CgaCtaId ;  /* 0x00000000000679c3 */ /* 0x000e220000008800 */
[----:B------:R-:W-:Y:S01]  /*00e0*/  ISETP.NE.AND P0, PT, R9, RZ, PT ;  /* 0x000000ff0900720c */ /* 0x000fe20003f05270 */
[----:B---3--:R-:W-:Y:S01]  /*00f0*/  UIADD3 UR5, UPT, UPT, UR5, -0x1, URZ ;  /* 0xffffffff05057890 */ /* 0x008fe2000fffe0ff */
[----:B------:R-:W-:Y:S02]  /*0100*/  UMOV UR4, 0x400 ;  /* 0x0000040000047882 */ /* 0x000fe40000000000 */
[----:B------:R-:W-:-:S04]  /*0110*/  ISETP.EQ.OR P0, PT, R4, RZ, !P0 ;  /* 0x000000ff0400720c */ /* 0x000fc80004702670 */
[----:B------:R-:W-:-:S04]  /*0120*/  ISETP.GE.OR P0, PT, R5, UR5, P0 ;  /* 0x0000000505007c0c */ /* 0x000fc80008706670 */
[----:B------:R-:W-:Y:S01]  /*0130*/  ISETP.GE.OR P0, PT, R0, UR5, P0 ;  /* 0x0000000500007c0c */ /* 0x000fe20008706670 */
[----:B0-----:R-:W-:-:S06]  /*0140*/  ULEA UR4, UR6, UR4, 0x18 ;  /* 0x0000000406047291 */ /* 0x001fcc000f8ec0ff */
[----:B------:R-:W-:-:S04]  /*0150*/  LEA R4, R4, UR4, 0x6 ;  /* 0x0000000404047c11 */ /* 0x000fc8000f8e30ff */
[----:B------:R-:W-:-:S05]  /*0160*/  LEA R7, R9, R4, 0x2 ;  /* 0x0000000409077211 */ /* 0x000fca00078e10ff */
[----:B--2---:R0:W-:Y:S01]  /*0170*/  STS [R7], R2 ;  /* 0x0000000207007388 */ /* 0x0041e20000000800 */
[----:B------:R-:W-:Y:S06]  /*0180*/  BAR.SYNC.DEFER_BLOCKING 0x0 ;  /* 0x0000000000007b1d */ /* 0x000fec0000010000 */
[----:B------:R-:W-:Y:S05]  /*0190*/  @P0 BRA `(.L_x_0) ;  /* 0x0000000000600947 */ /* 0x000fea0003800000 */
[----:B0-----:R-:W-:Y:S04]  /*01a0*/  LDS R2, [R7+-0x44] ;  /* 0xffffbc0007027984 */ /* 0x001fe80000000800 */
[----:B------:R-:W0:Y:S04]  /*01b0*/  LDS R3, [R7+-0x40] ;  /* 0xffffc00007037984 */ /* 0x000e280000000800 */
[----:B------:R-:W1:Y:S04]  /*01c0*/  LDS R9, [R7+-0x3c] ;  /* 0xffffc40007097984 */ /* 0x000e680000000800 */
[----:B------:R-:W2:Y:S04]  /*01d0*/  LDS R11, [R7+-0x4] ;  /* 0xfffffc00070b7984 */ /* 0x000ea80000000800 */
[----:B------:R-:W3:Y:S04]  /*01e0*/  LDS R4, [R7] ;  /* 0x0000000007047984 */ /* 0x000ee80000000800 */
[----:B------:R-:W4:Y:S04]  /*01f0*/  LDS R13, [R7+0x4] ;  /* 0x00000400070d7984 */ /* 0x000f280000000800 */
[----:B------:R-:W5:Y:S04]  /*0200*/  LDS R15, [R7+0x3c] ;  /* 0x00003c00070f7984 */ /* 0x000f680000000800 */
[----:B------:R-:W5:Y:S04]  /*0210*/  LDS R17, [R7+0x40] ;  /* 0x0000400007117984 */ /* 0x000f680000000800 */
[----:B------:R-:W5:Y:S01]  /*0220*/  LDS R19, [R7+0x44] ;  /* 0x0000440007137984 */ /* 0x000f620000000800 */
[----:B0-----:R-:W-:-:S04]  /*0230*/  FADD R2, R2, R3 ;  /* 0x0000000302027221 */ /* 0x001fc80000000000 */
[----:B-1----:R-:W-:Y:S01]  /*0240*/  FADD R2, R2, R9 ;  /* 0x0000000902027221 */ /* 0x002fe20000000000 */
[----:B------:R-:W-:-:S03]  /*0250*/  MOV R9, R5 ;  /* 0x0000000500097202 */ /* 0x000fc60000000f00 */
[----:B--2---:R-:W-:Y:S02]  /*0260*/  FADD R11, R2, R11 ;  /* 0x0000000b020b7221 */ /* 0x004fe40000000000 */
[----:B------:R-:W0:Y:S02]  /*0270*/  LDC.64 R2, c[0x0][0x388] ;  /* 0x0000e200ff027b82 */ /* 0x000e240000000a00 */
[----:B---3--:R-:W-:-:S04]  /*0280*/  FADD R4, R11, R4 ;  /* 0x000000040b047221 */ /* 0x008fc80000000000 */
[----:B----4-:R-:W-:-:S04]  /*0290*/  FADD R4, R4, R13 ;  /* 0x0000000d04047221 */ /* 0x010fc80000000000 */
[----:B-----5:R-:W-:-:S04]  /*02a0*/  FADD R4, R4, R15 ;  /* 0x0000000f04047221 */ /* 0x020fc80000000000 */
[----:B------:R-:W-:-:S04]  /*02b0*/  FADD R4, R4, R17 ;  /* 0x0000001104047221 */ /* 0x000fc80000000000 */
[----:B------:R-:W-:-:S07]  /*02c0*/  FADD R19, R4, R19 ;  /* 0x0000001304137221 */ /* 0x000fce0000000000 */
.L_x_1:
[----:B-1----:R-:W-:Y:S02]  /*02d0*/  LEA R5, R0, R9, 0x4 ;  /* 0x0000000900057211 */ /* 0x002fe400078e20ff */
[----:B------:R-:W-:-:S03]  /*02e0*/  IADD3 R9, PT, PT, R9, 0x1, RZ ;  /* 0x0000000109097810 */ /* 0x000fc60007ffe0ff */
[----:B0-----:R-:W-:-:S05]  /*02f0*/  IMAD.WIDE R4, R5, 0x4, R2 ;  /* 0x0000000405047825 */ /* 0x001fca00078e0202 */
[----:B------:R1:W-:Y:S01]  /*0300*/  STG.E desc[UR8][R4.64], R19 ;  /* 0x0000001304007986 */ /* 0x0003e2000c101908 */
[----:B------:R-:W-:Y:S05]  /*0310*/  BRA `(.L_x_1) ;  /* 0xfffffffc00ec7947 */ /* 0x000fea000383ffff */
.L_x_0:
[----:B------:R-:W-:Y:S05]  /*0320*/  WARPSYNC.ALL ;  /* 0x0000000000007948 */ /* 0x000fea0003800000 */
[----:B------:R-:W-:Y:S06]  /*0330*/  BAR.SYNC.DEFER_BLOCKING 0x0 ;  /* 0x0000000000007b1d */ /* 0x000fec0000010000 */
[----:B------:R-:W-:Y:S05]  /*0340*/  EXIT ;  /* 0x000000000000794d */ /* 0x000fea0003800000 */
.L_x_2:
[----:B------:R-:W-:-:S00]  /*0350*/  BRA `(.L_x_2) ;  /* 0xfffffffc00fc7947 */ /* 0x000fc0000383ffff */
[----:B------:R-:W-:-:S00]  /*0360*/  NOP ;  /* 0x0000000000007918 */ /* 0x000fc00000000000 */
        /* <DEDUP_REMOVED lines=9> */
.L_x_34:


//--------------------- .text._Z38computingAverageByBlocks2DSharedMemoryPfS_i --------------------------
	.section	.text._Z38computingAverageByBlocks2DSharedMemoryPfS_i,"ax",@progbits
	.align	128
        .global         _Z38computingAverageByBlocks2DSharedMemoryPfS_i
        .type           _Z38computingAverageByBlocks2DSharedMemoryPfS_i,@function
        .size           _Z38computingAverageByBlocks2DSharedMemoryPfS_i,(.L_x_35 - _Z38computingAverageByBlocks2DSharedMemoryPfS_i)
        .other          _Z38computingAverageByBlocks2DSharedMemoryPfS_i,@"STO_CUDA_ENTRY STV_DEFAULT"
_Z38computingAverageByBlocks2DSharedMemoryPfS_i:
.text._Z38computingAverageByBlocks2DSharedMemoryPfS_i:
        /* <DEDUP_REMOVED lines=16> */
[----:B------:R-:W-:Y:S01]  /*0100*/  BSSY.RECONVERGENT B0, `(.L_x_3) ;  /* 0x000001f000007945 */ /* 0x000fe20003800200 */
[----:B------:R-:W-:Y:S01]  /*0110*/  UMOV UR4, 0x400 ;  /* 0x0000040000047882 */ /* 0x000fe20000000000 */
        /* <DEDUP_REMOVED lines=9> */
[----:B------:R-:W-:Y:S04]  /*01b0*/  LDS R0, [R7+-0x44] ;  /* 0xffffbc0007007984 */ /* 0x000fe80000000800 */
[----:B------:R-:W1:Y:S04]  /*01c0*/  LDS R3, [R7+-0x40] ;  /* 0xffffc00007037984 */ /* 0x000e680000000800 */
[----:B------:R-:W2:Y:S04]  /*01d0*/  LDS R9, [R7+-0x3c] ;  /* 0xffffc40007097984 */ /* 0x000ea80000000800 */
[----:B------:R-:W3:Y:S04]  /*01e0*/  LDS R11, [R7+-0x4] ;  /* 0xfffffc00070b7984 */ /* 0x000ee80000000800 */
[----:B------:R-:W4:Y:S04]  /*01f0*/  LDS R13, [R7] ;  /* 0x00000000070d7984 */ /* 0x000f280000000800 */
[----:B------:R-:W5:Y:S04]  /*0200*/  LDS R15, [R7+0x4] ;  /* 0x00000400070f7984 */ /* 0x000f680000000800 */
[----:B------:R-:W5:Y:S04]  /*0210*/  LDS R17, [R7+0x3c] ;  /* 0x00003c0007117984 */ /* 0x000f680000000800 */
[----:B------:R-:W5:Y:S04]  /*0220*/  LDS R19, [R7+0x40] ;  /* 0x0000400007137984 */ /* 0x000f680000000800 */
[----:B------:R-:W5:Y:S01]  /*0230*/  LDS R21, [R7+0x44] ;  /* 0x0000440007157984 */ /* 0x000f620000000800 */
[----:B-1----:R-:W-:-:S02]  /*0240*/  FADD R0, R0, R3 ;  /* 0x0000000300007221 */ /* 0x002fc40000000000 */
[----:B0-----:R-:W0:Y:S02]  /*0250*/  LDC.64 R2, c[0x0][0x388] ;  /* 0x0000e200ff027b82 */ /* 0x001e240000000a00 */
[----:B--2---:R-:W-:-:S04]  /*0260*/  FADD R0, R0, R9 ;  /* 0x0000000900007221 */ /* 0x004fc80000000000 */
[----:B---3--:R-:W-:-:S04]  /*0270*/  FADD R0, R0, R11 ;  /* 0x0000000b00007221 */ /* 0x008fc80000000000 */
[----:B----4-:R-:W-:-:S04]  /*0280*/  FADD R0, R0, R13 ;  /* 0x0000000d00007221 */ /* 0x010fc80000000000 */
[----:B-----5:R-:W-:-:S04]  /*0290*/  FADD R0, R0, R15 ;  /* 0x0000000f00007221 */ /* 0x020fc80000000000 */
[----:B------:R-:W-:-:S04]  /*02a0*/  FADD R0, R0, R17 ;  /* 0x0000001100007221 */ /* 0x000fc80000000000 */
[----:B------:R-:W-:Y:S01]  /*02b0*/  FADD R0, R0, R19 ;  /* 0x0000001300007221 */ /* 0x000fe20000000000 */
[----:B0-----:R-:W-:-:S04]  /*02c0*/  IMAD.WIDE R2, R5, 0x4, R2 ;  /* 0x0000000405027825 */ /* 0x001fc800078e0202 */
[----:B------:R-:W-:-:S05]  /*02d0*/  FADD R21, R0, R21 ;  /* 0x0000001500157221 */ /* 0x000fca0000000000 */
[----:B------:R1:W-:Y:S02]  /*02e0*/  STG.E desc[UR8][R2.64], R21 ;  /* 0x0000001502007986 */ /* 0x0003e4000c101908 */
.L_x_4:
[----:B------:R-:W-:Y:S05]  /*02f0*/  BSYNC.RECONVERGENT B0 ;  /* 0x0000000000007941 */ /* 0x000fea0003800200 */
.L_x_3:
[----:B------:R-:W-:Y:S06]  /*0300*/  BAR.SYNC.DEFER_BLOCKING 0x0 ;  /* 0x0000000000007b1d */ /* 0x000fec0000010000 */
[----:B------:R-:W-:Y:S05]  /*0310*/  EXIT ;  /* 0x000000000000794d */ /* 0x000fea0003800000 */
.L_x_5:
        /* <DEDUP_REMOVED lines=14> */
.L_x_35:


//--------------------- .text._Z26computingAverageByBlocks2DPfS_i --------------------------
	.section	.text._Z26computingAverageByBlocks2DPfS_i,"ax",@progbits
	.align	128
        .global         _Z26computingAverageByBlocks2DPfS_i
        .type           _Z26computingAverageByBlocks2DPfS_i,@function
        .size           _Z26computingAverageByBlocks2DPfS_i,(.L_x_36 - _Z26computingAverageByBlocks2DPfS_i)
        .other          _Z26computingAverageByBlocks2DPfS_i,@"STO_CUDA_ENTRY STV_DEFAULT"
_Z26computingAverageByBlocks2DPfS_i:
.text._Z26computingAverageByBlocks2DPfS_i:
[----:B------:R-:W-:Y:S01]  /*0000*/  LDC R1, c[0x0][0x37c] ;  /* 0x0000df00ff017b82 */ /* 0x000fe20000000800 */
[----:B------:R-:W0:Y:S01]  /*0010*/  S2R R3, SR_CTAID.Y ;  /* 0x0000000000037919 */ /* 0x000e220000002600 */
[----:B------:R-:W1:Y:S01]  /*0020*/  LDCU UR5, c[0x0][0x360] ;  /* 0x00006c00ff0577ac */ /* 0x000e620008000800 */
[----:B------:R-:W0:Y:S01]  /*0030*/  S2R R2, SR_TID.Y ;  /* 0x0000000000027919 */ /* 0x000e220000002200 */
[----:B------:R-:W0:Y:S01]  /*0040*/  LDCU UR6, c[0x0][0x364] ;  /* 0x00006c80ff0677ac */ /* 0x000e220008000800 */
[----:B------:R-:W1:Y:S01]  /*0050*/  S2R R0, SR_CTAID.X ;  /* 0x0000000000007919 */ /* 0x000e620000002500 */
[----:B------:R-:W2:Y:S01]  /*0060*/  LDCU UR4, c[0x0][0x390] ;  /* 0x00007200ff0477ac */ /* 0x000ea20008000800 */
[----:B------:R-:W1:Y:S01]  /*0070*/  S2R R5, SR_TID.X ;  /* 0x0000000000057919 */ /* 0x000e620000002100 */
[----:B--2---:R-:W-:Y:S01]  /*0080*/  UIADD3 UR4, UPT, UPT, UR4, -0x1, URZ ;  /* 0xffffffff04047890 */ /* 0x004fe2000fffe0ff */
[----:B0-----:R-:W-:-:S05]  /*0090*/  IMAD R3, R3, UR6, R2 ;  /* 0x0000000603037c24 */ /* 0x001fca000f8e0202 */
[----:B------:R-:W-:Y:S01]  /*00a0*/  ISETP.NE.AND P0, PT, R3, RZ, PT ;  /* 0x000000ff0300720c */ /* 0x000fe20003f05270 */
[----:B-1----:R-:W-:-:S05]  /*00b0*/  IMAD R0, R0, UR5, R5 ;  /* 0x0000000500007c24 */ /* 0x002fca000f8e0205 */
[C---:B------:R-:W-:Y:S02]  /*00c0*/  VIMNMX R2, PT, PT, R0.reuse, R3, !PT ;  /* 0x0000000300027248 */ /* 0x040fe40007fe0100 */
[----:B------:R-:W-:-:S04]  /*00d0*/  ISETP.EQ.OR P0, PT, R0, RZ, !P0 ;  /* 0x000000ff0000720c */ /* 0x000fc80004702670 */
[----:B------:R-:W-:-:S13]  /*00e0*/  ISETP.GE.OR P0, PT, R2, UR4, P0 ;  /* 0x0000000402007c0c */ /* 0x000fda0008706670 */
[----:B------:R-:W-:Y:S05]  /*00f0*/  @P0 EXIT ;  /* 0x000000000000094d */ /* 0x000fea0003800000 */
[----:B------:R-:W0:Y:S01]  /*0100*/  LDCU.64 UR6, c[0x0][0x380] ;  /* 0x00007000ff0677ac */ /* 0x000e220008000a00 */
[----:B------:R-:W-:Y:S02]  /*0110*/  IMAD.SHL.U32 R9, R3, 0x10, RZ ;  /* 0x0000001003097824 */ /* 0x000fe400078e00ff */
[C---:B------:R-:W-:Y:S01]  /*0120*/  VIADD R4, R0.reuse, 0xffffffff ;  /* 0xffffffff00047836 */ /* 0x040fe20000000000 */
[----:B------:R-:W1:Y:S01]  /*0130*/  LDCU.64 UR4, c[0x0][0x358] ;  /* 0x00006b00ff0477ac */ /* 0x000e620008000a00 */
[----:B------:R-:W2:Y:S01]  /*0140*/  LDC.64 R2, c[0x0][0x380] ;  /* 0x0000e000ff027b82 */ /* 0x000ea20000000a00 */
[-C--:B------:R-:W-:Y:S02]  /*0150*/  IADD3 R5, P0, PT, R0, R9.reuse, RZ ;  /* 0x0000000900057210 */ /* 0x080fe40007f1e0ff */
[----:B------:R-:W-:Y:S02]  /*0160*/  IADD3 R7, P1, PT, R4, R9, RZ ;  /* 0x0000000904077210 */ /* 0x000fe40007f3e0ff */
[----:B------:R-:W-:-:S02]  /*0170*/  LEA.HI.X.SX32 R8, R0, RZ, 0x1, P0 ;  /* 0x000000ff00087211 */ /* 0x000fc400000f0eff */
[----:B------:R-:W-:Y:S02]  /*0180*/  LEA.HI.X.SX32 R10, R4, RZ, 0x1, P1 ;  /* 0x000000ff040a7211 */ /* 0x000fe400008f0eff */
[----:B0-----:R-:W-:Y:S02]  /*0190*/  LEA R6, P1, R7, UR6, 0x2 ;  /* 0x0000000607067c11 */ /* 0x001fe4000f8210ff */
[----:B------:R-:W-:Y:S02]  /*01a0*/  LEA R4, P0, R5, UR6, 0x2 ;  /* 0x0000000605047c11 */ /* 0x000fe4000f8010ff */
[----:B------:R-:W-:Y:S02]  /*01b0*/  LEA.HI.X R7, R7, UR7, R10, 0x2, P1 ;  /* 0x0000000707077c11 */ /* 0x000fe400088f140a */
[----:B------:R-:W-:Y:S01]  /*01c0*/  LEA.HI.X R5, R5, UR7, R8, 0x2, P0 ;  /* 0x0000000705057c11 */ /* 0x000fe200080f1408 */
[C---:B------:R-:W-:Y:S02]  /*01d0*/  VIADD R10, R0.reuse, 0x1 ;  /* 0x00000001000a7836 */ /* 0x040fe40000000000 */
[----:B-1----:R-:W3:Y:S01]  /*01e0*/  LDG.E R12, desc[UR4][R6.64+-0x40] ;  /* 0xffffc004060c7981 */ /* 0x002ee2000c1e1900 */
[----:B------:R-:W-:-:S03]  /*01f0*/  IMAD.IADD R0, R0, 0x1, R9 ;  /* 0x0000000100007824 */ /* 0x000fc600078e0209 */
[----:B------:R-:W3:Y:S01]  /*0200*/  LDG.E R13, desc[UR4][R4.64+-0x4] ;  /* 0xfffffc04040d7981 */ /* 0x000ee2000c1e1900 */
[----:B------:R-:W-:-:S03]  /*0210*/  IADD3 R11, P0, PT, R9, R10, RZ ;  /* 0x0000000a090b7210 */ /* 0x000fc60007f1e0ff */
[----:B------:R-:W4:Y:S01]  /*0220*/  LDG.E R15, desc[UR4][R6.64+0x40] ;  /* 0x00004004060f7981 */ /* 0x000f22000c1e1900 */
[----:B--2---:R-:W-:Y:S01]  /*0230*/  IMAD.WIDE R8, R0, 0x4, R2 ;  /* 0x0000000400087825 */ /* 0x004fe200078e0202 */
[----:B------:R-:W-:Y:S02]  /*0240*/  LEA.HI.X.SX32 R2, R10, RZ, 0x1, P0 ;  /* 0x000000ff0a027211 */ /* 0x000fe400000f0eff */
[----:B------:R-:W2:Y:S01]  /*0250*/  LDG.E R17, desc[UR4][R4.64+-0x40] ;  /* 0xffffc00404117981 */ /* 0x000ea2000c1e1900 */
[----:B------:R-:W-:-:S03]  /*0260*/  LEA R10, P0, R11, UR6, 0x2 ;  /* 0x000000060b0a7c11 */ /* 0x000fc6000f8010ff */
[----:B------:R-:W5:Y:S01]  /*0270*/  LDG.E R19, desc[UR4][R8.64] ;  /* 0x0000000408137981 */ /* 0x000f62000c1e1900 */
[----:B------:R-:W-:Y:S02]  /*0280*/  LEA.HI.X R11, R11, UR7, R2, 0x2, P0 ;  /* 0x000000070b0b7c11 */ /* 0x000fe400080f1402 */
[----:B------:R-:W0:Y:S01]  /*0290*/  LDC.64 R2, c[0x0][0x388] ;  /* 0x0000e200ff027b82 */ /* 0x000e220000000a00 */
[----:B------:R-:W5:Y:S04]  /*02a0*/  LDG.E R21, desc[UR4][R8.64+0x40] ;  /* 0x0000400408157981 */ /* 0x000f68000c1e1900 */
[----:B------:R-:W5:Y:S04]  /*02b0*/  LDG.E R23, desc[UR4][R10.64+-0x40] ;  /* 0xffffc0040a177981 */ /* 0x000f68000c1e1900 */
[----:B------:R-:W5:Y:S04]  /*02c0*/  LDG.E R25, desc[UR4][R8.64+0x4] ;  /* 0x0000040408197981 */ /* 0x000f68000c1e1900 */
[----:B------:R-:W5:Y:S01]  /*02d0*/  LDG.E R7, desc[UR4][R10.64+0x40] ;  /* 0x000040040a077981 */ /* 0x000f62000c1e1900 */
[----:B0-----:R-:W-:-:S04]  /*02e0*/  IMAD.WIDE R2, R0, 0x4, R2 ;  /* 0x0000000400027825 */ /* 0x001fc800078e0202 */
[----:B---3--:R-:W-:-:S04]  /*02f0*/  FADD R12, R12, R13 ;  /* 0x0000000d0c0c7221 */ /* 0x008fc80000000000 */
[----:B----4-:R-:W-:-:S04]  /*0300*/  FADD R12, R12, R15 ;  /* 0x0000000f0c0c7221 */ /* 0x010fc80000000000 */
[----:B--2---:R-:W-:-:S04]  /*0310*/  FADD R12, R12, R17 ;  /* 0x000000110c0c7221 */ /* 0x004fc80000000000 */
[----:B-----5:R-:W-:-:S04]  /*0320*/  FADD R12, R12, R19 ;  /* 0x000000130c0c7221 */ /* 0x020fc80000000000 */
[----:B------:R-:W-:-:S04]  /*0330*/  FADD R12, R12, R21 ;  /* 0x000000150c0c7221 */ /* 0x000fc80000000000 */
[----:B------:R-:W-:-:S04]  /*0340*/  FADD R12, R12, R23 ;  /* 0x000000170c0c7221 */ /* 0x000fc80000000000 */
[----:B------:R-:W-:-:S04]  /*0350*/  FADD R12, R12, R25 ;  /* 0x000000190c0c7221 */ /* 0x000fc80000000000 */
[----:B------:R-:W-:-:S05]  /*0360*/  FADD R7, R12, R7 ;  /* 0x000000070c077221 */ /* 0x000fca0000000000 */
[----:B------:R-:W-:Y:S01]  /*0370*/  STG.E desc[UR4][R2.64], R7 ;  /* 0x0000000702007986 */ /* 0x000fe2000c101904 */
[----:B------:R-:W-:Y:S05]  /*0380*/  EXIT ;  /* 0x000000000000794d */ /* 0x000fea0003800000 */
.L_x_6:
        /* <DEDUP_REMOVED lines=15> */
.L_x_36:


//--------------------- .text._Z45computingAverageByBlocks2DNoAdditionalThreadsPfS_i --------------------------
	.section	.text._Z45computingAverageByBlocks2DNoAdditionalThreadsPfS_i,"ax",@progbits
	.align	128
        .global         _Z45computingAverageByBlocks2DNoAdditionalThreadsPfS_i
        .type           _Z45computingAverageByBlocks2DNoAdditionalThreadsPfS_i,@function
        .size           _Z45computingAverageByBlocks2DNoAdditionalThreadsPfS_i,(.L_x_37 - _Z45computingAverageByBlocks2DNoAdditionalThreadsPfS_i)
        .other          _Z45computingAverageByBlocks2DNoAdditionalThreadsPfS_i,@"STO_CUDA_ENTRY STV_DEFAULT"
_Z45computingAverageByBlocks2DNoAdditionalThreadsPfS_i:
.text._Z45computingAverageByBlocks2DNoAdditionalThreadsPfS_i:
[----:B------:R-:W-:Y:S08]  /*0000*/  LDC R1, c[0x0][0x37c] ;  /* 0x0000df00ff017b82 */ /* 0x000ff00000000800 */
[----:B------:R-:W-:Y:S08]  /*0010*/  S2UR UR5, SR_CTAID.X ;  /* 0x00000000000579c3 */ /* 0x000ff00000002500 */
[----:B------:R-:W0:Y:S08]  /*0020*/  S2UR UR6, SR_CTAID.Y ;  /* 0x00000000000679c3 */ /* 0x000e300000002600 */
[----:B------:R-:W1:Y:S01]  /*0030*/  LDC R0, c[0x0][0x390] ;  /* 0x0000e400ff007b82 */ /* 0x000e620000000800 */
[----:B0-----:R-:W-:-:S02]  /*0040*/  UISETP.LT.AND UP0, UPT, UR5, UR6, UPT ;  /* 0x000000060500728c */ /* 0x001fc4000bf01270 */
[----:B------:R-:W-:Y:S02]  /*0050*/  ISETP.NE.AND P0, PT, RZ, UR6, PT ;  /* 0x00000006ff007c0c */ /* 0x000fe4000bf05270 */
[----:B------:R-:W-:Y:S02]  /*0060*/  USEL UR4, UR5, UR6, !UP0 ;  /* 0x0000000605047287 */ /* 0x000fe4000c000000 */
[----:B------:R-:W-:Y:S01]  /*0070*/  ISETP.EQ.OR P0, PT, RZ, UR5, !P0 ;  /* 0x00000005ff007c0c */ /* 0x000fe2000c702670 */
[----:B-1----:R-:W-:-:S05]  /*0080*/  VIADD R2, R0, 0xffffffff ;  /* 0xffffffff00027836 */ /* 0x002fca0000000000 */
[----:B------:R-:W-:-:S13]  /*0090*/  ISETP.LE.OR P0, PT, R2, UR4, P0 ;  /* 0x0000000402007c0c */ /* 0x000fda0008703670 */
[----:B------:R-:W-:Y:S05]  /*00a0*/  @P0 EXIT ;  /* 0x000000000000094d */ /* 0x000fea0003800000 */
[----:B------:R-:W0:Y:S01]  /*00b0*/  LDC.64 R6, c[0x0][0x380] ;  /* 0x0000e000ff067b82 */ /* 0x000e220000000a00 */
[----:B------:R-:W-:Y:S02]  /*00c0*/  UIADD3 UR4, UPT, UPT, UR6, -0x1, URZ ;  /* 0xffffffff06047890 */ /* 0x000fe4000fffe0ff */
[C---:B------:R-:W-:Y:S01]  /*00d0*/  IMAD R9, R0.reuse, UR6, RZ ;  /* 0x0000000600097c24 */ /* 0x040fe2000f8e02ff */
[----:B------:R-:W1:Y:S03]  /*00e0*/  LDCU.64 UR6, c[0x0][0x358] ;  /* 0x00006b00ff0677ac */ /* 0x000e660008000a00 */
[C---:B------:R-:W-:Y:S01]  /*00f0*/  IMAD.IADD R2, R9.reuse, 0x1, R0 ;  /* 0x0000000109027824 */ /* 0x040fe200078e0200 */
[----:B------:R-:W-:Y:S01]  /*0100*/  IADD3 R11, P0, PT, R9, UR5, RZ ;  /* 0x00000005090b7c10 */ /* 0x000fe2000ff1e0ff */
[----:B------:R-:W2:Y:S01]  /*0110*/  LDC.64 R4, c[0x0][0x380] ;  /* 0x0000e000ff047b82 */ /* 0x000ea20000000a00 */
[----:B------:R-:W-:-:S02]  /*0120*/  IMAD R3, R0, UR4, RZ ;  /* 0x0000000400037c24 */ /* 0x000fc4000f8e02ff */
[----:B------:R-:W-:Y:S02]  /*0130*/  LEA.HI.X.SX32 R12, R9, RZ, 0x1, P0 ;  /* 0x000000ff090c7211 */ /* 0x000fe400000f0eff */
[C---:B------:R-:W-:Y:S02]  /*0140*/  IADD3 R10, P2, PT, R2.reuse, UR5, RZ ;  /* 0x00000005020a7c10 */ /* 0x040fe4000ff5e0ff */
[----:B------:R-:W-:Y:S02]  /*0150*/  IADD3 R13, P0, PT, R3, UR5, RZ ;  /* 0x00000005030d7c10 */ /* 0x000fe4000ff1e0ff */
[----:B------:R-:W-:Y:S02]  /*0160*/  LEA.HI.X.SX32 R2, R2, RZ, 0x1, P2 ;  /* 0x000000ff02027211 */ /* 0x000fe400010f0eff */
[----:B0-----:R-:W-:-:S04]  /*0170*/  LEA R8, P1, R11, R6, 0x2 ;  /* 0x000000060b087211 */ /* 0x001fc800078210ff */
[-C--:B------:R-:W-:Y:S02]  /*0180*/  LEA.HI.X R9, R11, R7.reuse, R12, 0x2, P1 ;  /* 0x000000070b097211 */ /* 0x080fe400008f140c */
[----:B------:R-:W-:Y:S02]  /*0190*/  LEA.HI.X.SX32 R12, R3, RZ, 0x1, P0 ;  /* 0x000000ff030c7211 */ /* 0x000fe400000f0eff */
[-C--:B------:R-:W-:Y:S02]  /*01a0*/  LEA R16, P0, R13, R6.reuse, 0x2 ;  /* 0x000000060d107211 */ /* 0x080fe400078010ff */
[----:B------:R-:W-:Y:S01]  /*01b0*/  LEA R6, P1, R10, R6, 0x2 ;  /* 0x000000060a067211 */ /* 0x000fe200078210ff */
[----:B-1----:R-:W3:Y:S01]  /*01c0*/  LDG.E R9, desc[UR6][R8.64+-0x4] ;  /* 0xfffffc0608097981 */ /* 0x002ee2000c1e1900 */
[----:B------:R-:W-:Y:S02]  /*01d0*/  IADD3 R3, PT, PT, R3, UR5, RZ ;  /* 0x0000000503037c10 */ /* 0x000fe4000fffe0ff */
[----:B------:R-:W-:-:S02]  /*01e0*/  LEA.HI.X R17, R13, R7, R12, 0x2, P0 ;  /* 0x000000070d117211 */ /* 0x000fc400000f140c */
[----:B------:R-:W-:Y:S01]  /*01f0*/  LEA.HI.X R7, R10, R7, R2, 0x2, P1 ;  /* 0x000000070a077211 */ /* 0x000fe200008f1402 */
[----:B--2---:R-:W-:Y:S02]  /*0200*/  IMAD.WIDE R10, R3, 0x4, R4 ;  /* 0x00000004030a7825 */ /* 0x004fe400078e0204 */
[----:B------:R-:W3:Y:S01]  /*0210*/  LDG.E R16, desc[UR6][R16.64+-0x4] ;  /* 0xfffffc0610107981 */ /* 0x000ee2000c1e1900 */
[----:B------:R-:W0:Y:S03]  /*0220*/  LDC.64 R4, c[0x0][0x388] ;  /* 0x0000e200ff047b82 */ /* 0x000e260000000a00 */
[----:B------:R-:W2:Y:S01]  /*0230*/  LDG.E R6, desc[UR6][R6.64+-0x4] ;  /* 0xfffffc0606067981 */ /* 0x000ea2000c1e1900 */
[----:B------:R-:W-:-:S03]  /*0240*/  IMAD.WIDE R12, R0, 0x4, R10 ;  /* 0x00000004000c7825 */ /* 0x000fc600078e020a */
[----:B------:R-:W4:Y:S01]  /*0250*/  LDG.E R19, desc[UR6][R10.64] ;  /* 0x000000060a137981 */ /* 0x000f22000c1e1900 */
[----:B------:R-:W-:-:S03]  /*0260*/  IMAD.WIDE R14, R0, 0x4, R12 ;  /* 0x00000004000e7825 */ /* 0x000fc600078e020c */
[----:B------:R-:W5:Y:S04]  /*0270*/  LDG.E R21, desc[UR6][R12.64] ;  /* 0x000000060c157981 */ /* 0x000f68000c1e1900 */
[----:B------:R-:W5:Y:S04]  /*0280*/  LDG.E R23, desc[UR6][R14.64] ;  /* 0x000000060e177981 */ /* 0x000f68000c1e1900 */
[----:B------:R-:W5:Y:S04]  /*0290*/  LDG.E R25, desc[UR6][R10.64+0x4] ;  /* 0x000004060a197981 */ /* 0x000f68000c1e1900 */
[----:B------:R-:W5:Y:S04]  /*02a0*/  LDG.E R27, desc[UR6][R12.64+0x4] ;  /* 0x000004060c1b7981 */ /* 0x000f68000c1e1900 */
[----:B------:R-:W5:Y:S01]  /*02b0*/  LDG.E R29, desc[UR6][R14.64+0x4] ;  /* 0x000004060e1d7981 */ /* 0x000f62000c1e1900 */
[----:B------:R-:W-:-:S05]  /*02c0*/  IADD3 R3, PT, PT, R3, R0, RZ ;  /* 0x0000000003037210 */ /* 0x000fca0007ffe0ff */
[----:B0-----:R-:W-:-:S04]  /*02d0*/  IMAD.WIDE R4, R3, 0x4, R4 ;  /* 0x0000000403047825 */ /* 0x001fc800078e0204 */
[----:B---3--:R-:W-:-:S04]  /*02e0*/  FADD R9, R16, R9 ;  /* 0x0000000910097221 */ /* 0x008fc80000000000 */
[----:B--2---:R-:W-:-:S04]  /*02f0*/  FADD R6, R9, R6 ;  /* 0x0000000609067221 */ /* 0x004fc80000000000 */
[----:B----4-:R-:W-:-:S04]  /*0300*/  FADD R6, R6, R19 ;  /* 0x0000001306067221 */ /* 0x010fc80000000000 */
[----:B-----5:R-:W-:-:S04]  /*0310*/  FADD R6, R6, R21 ;  /* 0x0000001506067221 */ /* 0x020fc80000000000 */
[----:B------:R-:W-:-:S04]  /*0320*/  FADD R6, R6, R23 ;  /* 0x0000001706067221 */ /* 0x000fc80000000000 */
[----:B------:R-:W-:-:S04]  /*0330*/  FADD R6, R6, R25 ;  /* 0x0000001906067221 */ /* 0x000fc80000000000 */
[----:B------:R-:W-:-:S04]  /*0340*/  FADD R6, R6, R27 ;  /* 0x0000001b06067221 */ /* 0x000fc80000000000 */
[----:B------:R-:W-:-:S05]  /*0350*/  FADD R29, R6, R29 ;  /* 0x0000001d061d7221 */ /* 0x000fca0000000000 */
[----:B------:R-:W-:Y:S01]  /*0360*/  STG.E desc[UR6][R4.64], R29 ;  /* 0x0000001d04007986 */ /* 0x000fe2000c101906 */
[----:B------:R-:W-:Y:S05]  /*0370*/  EXIT ;  /* 0x000000000000794d */ /* 0x000fea0003800000 */
.L_x_7:
        /* <DEDUP_REMOVED lines=16> */
.L_x_37:


//--------------------- .text._Z45computingAverageByBlocks1DNoAdditionalThreadsPfS_i --------------------------
	.section	.text._Z45computingAverageByBlocks1DNoAdditionalThreadsPfS_i,"ax",@progbits
	.align	128
        .global         _Z45computingAverageByBlocks1DNoAdditionalThreadsPfS_i
        .type           _Z45computingAverageByBlocks1DNoAdditionalThreadsPfS_i,@function
        .size           _Z45computingAverageByBlocks1DNoAdditionalThreadsPfS_i,(.L_x_33 - _Z45computingAverageByBlocks1DNoAdditionalThreadsPfS_i)
        .other          _Z45computingAverageByBlocks1DNoAdditionalThreadsPfS_i,@"STO_CUDA_ENTRY STV_DEFAULT"
_Z45computingAverageByBlocks1DNoAdditionalThreadsPfS_i:
.text._Z45computingAverageByBlocks1DNoAdditionalThreadsPfS_i:
[----:B------:R-:W-:Y:S01]  /*0000*/  LDC R1, c[0x0][0x37c] ;  /* 0x0000df00ff017b82 */ /* 0x000fe20000000800 */
[----:B------:R-:W0:Y:S07]  /*0010*/  S2R R4, SR_TID.X ;  /* 0x0000000000047919 */ /* 0x000e2e0000002100 */
[----:B------:R-:W1:Y:S01]  /*0020*/  LDC R5, c[0x0][0x390] ;  /* 0x0000e400ff057b82 */ /* 0x000e620000000800 */
[----:B------:R-:W0:Y:S01]  /*0030*/  LDCU UR4, c[0x0][0x360] ;  /* 0x00006c00ff0477ac */ /* 0x000e220008000800 */
[----:B------:R-:W-:Y:S01]  /*0040*/  BSSY.RECONVERGENT B0, `(.L_x_8) ;  /* 0x0000078000007945 */ /* 0x000fe20003800200 */
[----:B------:R-:W-:Y:S01]  /*0050*/  IMAD.MOV.U32 R3, RZ, RZ, RZ ;  /* 0x000000ffff037224 */ /* 0x000fe200078e00ff */
[----:B------:R-:W2:Y:S01]  /*0060*/  LDCU.64 UR6, c[0x0][0x358] ;  /* 0x00006b00ff0677ac */ /* 0x000ea20008000a00 */
[----:B0-----:R-:W-:-:S05]  /*0070*/  IMAD R0, R4, UR4, RZ ;  /* 0x0000000404007c24 */ /* 0x001fca000f8e02ff */
[----:B-1----:R-:W-:-:S13]  /*0080*/  ISETP.GE.U32.AND P0, PT, R0, R5, PT ;  /* 0x000000050000720c */ /* 0x002fda0003f06070 */
[----:B--2---:R-:W-:Y:S05]  /*0090*/  @P0 BRA `(.L_x_9) ;  /* 0x0000000400c80947 */ /* 0x004fea0003800000 */
[C---:B------:R-:W-:Y:S01]  /*00a0*/  VIADDMNMX.U32 R3, R0.reuse, UR4, R5, PT ;  /* 0x0000000400037c46 */ /* 0x040fe2000b800005 */
[----:B------:R-:W-:Y:S03]  /*00b0*/  BSSY.RECONVERGENT B1, `(.L_x_10) ;  /* 0x0000039000017945 */ /* 0x000fe60003800200 */
[----:B------:R-:W-:-:S05]  /*00c0*/  VIADDMNMX.U32 R3, R0, 0x1, R3, !PT ;  /* 0x0000000100037846 */ /* 0x000fca0007800003 */
[----:B------:R-:W-:Y:S01]  /*00d0*/  IMAD.IADD R2, R3, 0x1, -R0 ;  /* 0x0000000103027824 */ /* 0x000fe200078e0a00 */
[----:B------:R-:W-:-:S04]  /*00e0*/  IADD3 R3, PT, PT, R0, -R3, RZ ;  /* 0x8000000300037210 */ /* 0x000fc80007ffe0ff */
[----:B------:R-:W-:Y:S01]  /*00f0*/  ISETP.GT.U32.AND P1, PT, R3, -0x10, PT ;  /* 0xfffffff00300780c */ /* 0x000fe20003f24070 */
[----:B------:R-:W-:Y:S01]  /*0100*/  IMAD.MOV.U32 R3, RZ, RZ, RZ ;  /* 0x000000ffff037224 */ /* 0x000fe200078e00ff */
[----:B------:R-:W-:-:S04]  /*0110*/  LOP3.LUT R18, R2, 0xf, RZ, 0xc0, !PT ;  /* 0x0000000f02127812 */ /* 0x000fc800078ec0ff */
[----:B------:R-:W-:-:S07]  /*0120*/  ISETP.NE.AND P0, PT, R18, RZ, PT ;  /* 0x000000ff1200720c */ /* 0x000fce0003f05270 */
[----:B------:R-:W-:Y:S06]  /*0130*/  @P1 BRA `(.L_x_11) ;  /* 0x0000000000c01947 */ /* 0x000fec0003800000 */
[----:B------:R-:W0:Y:S01]  /*0140*/  LDCU.64 UR8, c[0x0][0x380] ;  /* 0x00007000ff0877ac */ /* 0x000e220008000a00 */
[----:B------:R-:W-:Y:S01]  /*0150*/  IMAD.WIDE.U32 R4, R4, UR4, RZ ;  /* 0x0000000404047c25 */ /* 0x000fe2000f8e00ff */
[----:B------:R-:W-:-:S03]  /*0160*/  LOP3.LUT R9, R2, 0xfffffff0, RZ, 0xc0, !PT ;  /* 0xfffffff002097812 */ /* 0x000fc600078ec0ff */
[----:B------:R-:W-:Y:S01]  /*0170*/  IMAD.MOV.U32 R3, RZ, RZ, RZ ;  /* 0x000000ffff037224 */ /* 0x000fe200078e00ff */
[----:B------:R-:W-:Y:S02]  /*0180*/  IADD3 R9, PT, PT, -R9, RZ, RZ ;  /* 0x000000ff09097210 */ /* 0x000fe40007ffe1ff */
[----:B0-----:R-:W-:-:S04]  /*0190*/  LEA R10, P1, R4, UR8, 0x2 ;  /* 0x00000008040a7c11 */ /* 0x001fc8000f8210ff */
[----:B------:R-:W-:Y:S02]  /*01a0*/  IADD3 R10, P2, PT, R10, 0x20, RZ ;  /* 0x000000200a0a7810 */ /* 0x000fe40007f5e0ff */
[----:B------:R-:W-:-:S05]  /*01b0*/  LEA.HI.X R5, R4, UR9, R5, 0x2, P1 ;  /* 0x0000000904057c11 */ /* 0x000fca00088f1405 */
[----:B------:R-:W-:-:S07]  /*01c0*/  IMAD.X R5, RZ, RZ, R5, P2 ;  /* 0x000000ffff057224 */ /* 0x000fce00010e0605 */
.L_x_12:
[----:B------:R-:W-:-:S05]  /*01d0*/  IMAD.MOV.U32 R4, RZ, RZ, R10 ;  /* 0x000000ffff047224 */ /* 0x000fca00078e000a */
[----:B------:R-:W2:Y:S04]  /*01e0*/  LDG.E R16, desc[UR6][R4.64+-0x20] ;  /* 0xffffe00604107981 */ /* 0x000ea8000c1e1900 */
[----:B------:R-:W3:Y:S04]  /*01f0*/  LDG.E R17, desc[UR6][R4.64+-0x1c] ;  /* 0xffffe40604117981 */ /* 0x000ee8000c1e1900 */
[----:B------:R-:W4:Y:S04]  /*0200*/  LDG.E R19, desc[UR6][R4.64+-0x18] ;  /* 0xffffe80604137981 */ /* 0x000f28000c1e1900 */
[----:B------:R-:W5:Y:S04]  /*0210*/  LDG.E R21, desc[UR6][R4.64+-0x14] ;  /* 0xffffec0604157981 */ /* 0x000f68000c1e1900 */
        /* <DEDUP_REMOVED lines=11> */
[----:B------:R0:W5:Y:S01]  /*02d0*/  LDG.E R6, desc[UR6][R4.64+0x1c] ;  /* 0x00001c0604067981 */ /* 0x000162000c1e1900 */
[----:B------:R-:W-:-:S02]  /*02e0*/  IADD3 R9, PT, PT, R9, 0x10, RZ ;  /* 0x0000001009097810 */ /* 0x000fc40007ffe0ff */
[----:B------:R-:W-:Y:S02]  /*02f0*/  IADD3 R0, PT, PT, R0, 0x10, RZ ;  /* 0x0000001000007810 */ /* 0x000fe40007ffe0ff */
[----:B------:R-:W-:Y:S01]  /*0300*/  ISETP.NE.AND P1, PT, R9, RZ, PT ;  /* 0x000000ff0900720c */ /* 0x000fe20003f25270 */
[----:B--2---:R-:W-:-:S04]  /*0310*/  FADD R16, R16, R3 ;  /* 0x0000000310107221 */ /* 0x004fc80000000000 */
[----:B---3--:R-:W-:-:S04]  /*0320*/  FADD R16, R16, R17 ;  /* 0x0000001110107221 */ /* 0x008fc80000000000 */
[----:B----4-:R-:W-:-:S04]  /*0330*/  FADD R16, R16, R19 ;  /* 0x0000001310107221 */ /* 0x010fc80000000000 */
[----:B-----5:R-:W-:-:S04]  /*0340*/  FADD R16, R16, R21 ;  /* 0x0000001510107221 */ /* 0x020fc80000000000 */
[----:B------:R-:W-:-:S04]  /*0350*/  FADD R16, R16, R23 ;  /* 0x0000001710107221 */ /* 0x000fc80000000000 */
[----:B------:R-:W-:-:S04]  /*0360*/  FADD R16, R16, R25 ;  /* 0x0000001910107221 */ /* 0x000fc80000000000 */
[----:B------:R-:W-:-:S04]  /*0370*/  FADD R16, R16, R27 ;  /* 0x0000001b10107221 */ /* 0x000fc80000000000 */
[----:B------:R-:W-:-:S04]  /*0380*/  FADD R15, R16, R15 ;  /* 0x0000000f100f7221 */ /* 0x000fc80000000000 */
[----:B------:R-:W-:-:S04]  /*0390*/  FADD R14, R15, R14 ;  /* 0x0000000e0f0e7221 */ /* 0x000fc80000000000 */
[----:B------:R-:W-:-:S04]  /*03a0*/  FADD R13, R14, R13 ;  /* 0x0000000d0e0d7221 */ /* 0x000fc80000000000 */
[----:B------:R-:W-:-:S04]  /*03b0*/  FADD R12, R13, R12 ;  /* 0x0000000c0d0c7221 */ /* 0x000fc80000000000 */
[----:B------:R-:W-:-:S04]  /*03c0*/  FADD R11, R12, R11 ;  /* 0x0000000b0c0b7221 */ /* 0x000fc80000000000 */
[----:B------:R-:W-:Y:S01]  /*03d0*/  FADD R11, R11, R10 ;  /* 0x0000000a0b0b7221 */ /* 0x000fe20000000000 */
[----:B------:R-:W-:-:S03]  /*03e0*/  IADD3 R10, P2, PT, R4, 0x40, RZ ;  /* 0x00000040040a7810 */ /* 0x000fc60007f5e0ff */
[----:B------:R-:W-:Y:S02]  /*03f0*/  FADD R8, R11, R8 ;  /* 0x000000080b087221 */ /* 0x000fe40000000000 */
[----:B0-----:R-:W-:Y:S02]  /*0400*/  IMAD.X R5, RZ, RZ, R5, P2 ;  /* 0x000000ffff057224 */ /* 0x001fe400010e0605 */
[----:B------:R-:W-:-:S04]  /*0410*/  FADD R7, R8, R7 ;  /* 0x0000000708077221 */ /* 0x000fc80000000000 */
[----:B------:R-:W-:Y:S01]  /*0420*/  FADD R3, R7, R6 ;  /* 0x0000000607037221 */ /* 0x000fe20000000000 */
[----:B------:R-:W-:Y:S06]  /*0430*/  @P1 BRA `(.L_x_12) ;  /* 0xfffffffc00641947 */ /* 0x000fec000383ffff */
.L_x_11:
[----:B------:R-:W-:Y:S05]  /*0440*/  BSYNC.RECONVERGENT B1 ;  /* 0x0000000000017941 */ /* 0x000fea0003800200 */
.L_x_10:
[----:B------:R-:W-:Y:S05]  /*0450*/  @!P0 BRA `(.L_x_9) ;  /* 0x0000000000d88947 */ /* 0x000fea0003800000 */
[----:B------:R-:W-:Y:S01]  /*0460*/  ISETP.GE.U32.AND P0, PT, R18, 0x8, PT ;  /* 0x000000081200780c */ /* 0x000fe20003f06070 */
[----:B------:R-:W-:Y:S01]  /*0470*/  BSSY.RECONVERGENT B1, `(.L_x_13) ;  /* 0x0000017000017945 */ /* 0x000fe20003800200 */
[----:B------:R-:W-:-:S04]  /*0480*/  LOP3.LUT R8, R2, 0x7, RZ, 0xc0, !PT ;  /* 0x0000000702087812 */ /* 0x000fc800078ec0ff */
[----:B------:R-:W-:-:S07]  /*0490*/  ISETP.NE.AND P1, PT, R8, RZ, PT ;  /* 0x000000ff0800720c */ /* 0x000fce0003f25270 */
[----:B------:R-:W-:Y:S06]  /*04a0*/  @!P0 BRA `(.L_x_14) ;  /* 0x00000000004c8947 */ /* 0x000fec0003800000 */
[----:B------:R-:W0:Y:S02]  /*04b0*/  LDC.64 R4, c[0x0][0x380] ;  /* 0x0000e000ff047b82 */ /* 0x000e240000000a00 */
[----:B0-----:R-:W-:-:S05]  /*04c0*/  IMAD.WIDE.U32 R4, R0, 0x4, R4 ;  /* 0x0000000400047825 */ /* 0x001fca00078e0004 */
[----:B------:R-:W2:Y:S04]  /*04d0*/  LDG.E R6, desc[UR6][R4.64] ;  /* 0x0000000604067981 */ /* 0x000ea8000c1e1900 */
[----:B------:R-:W3:Y:S04]  /*04e0*/  LDG.E R7, desc[UR6][R4.64+0x4] ;  /* 0x0000040604077981 */ /* 0x000ee8000c1e1900 */
[----:B------:R-:W4:Y:S04]  /*04f0*/  LDG.E R9, desc[UR6][R4.64+0x8] ;  /* 0x0000080604097981 */ /* 0x000f28000c1e1900 */
[----:B------:R-:W5:Y:S04]  /*0500*/  LDG.E R11, desc[UR6][R4.64+0xc] ;  /* 0x00000c06040b7981 */ /* 0x000f68000c1e1900 */
[----:B------:R-:W5:Y:S04]  /*0510*/  LDG.E R13, desc[UR6][R4.64+0x10] ;  /* 0x00001006040d7981 */ /* 0x000f68000c1e1900 */
[----:B------:R-:W5:Y:S04]  /*0520*/  LDG.E R15, desc[UR6][R4.64+0x14] ;  /* 0x00001406040f7981 */ /* 0x000f68000c1e1900 */
[----:B------:R-:W5:Y:S04]  /*0530*/  LDG.E R17, desc[UR6][R4.64+0x18] ;  /* 0x0000180604117981 */ /* 0x000f68000c1e1900 */
[----:B------:R-:W5:Y:S01]  /*0540*/  LDG.E R19, desc[UR6][R4.64+0x1c] ;  /* 0x00001c0604137981 */ /* 0x000f62000c1e1900 */
[----:B------:R-:W-:-:S02]  /*0550*/  VIADD R0, R0, 0x8 ;  /* 0x0000000800007836 */ /* 0x000fc40000000000 */
[----:B--2---:R-:W-:-:S04]  /*0560*/  FADD R6, R3, R6 ;  /* 0x0000000603067221 */ /* 0x004fc80000000000 */
[----:B---3--:R-:W-:-:S04]  /*0570*/  FADD R6, R6, R7 ;  /* 0x0000000706067221 */ /* 0x008fc80000000000 */
[----:B----4-:R-:W-:-:S04]  /*0580*/  FADD R6, R6, R9 ;  /* 0x0000000906067221 */ /* 0x010fc80000000000 */
[----:B-----5:R-:W-:-:S04]  /*0590*/  FADD R6, R6, R11 ;  /* 0x0000000b06067221 */ /* 0x020fc80000000000 */
[----:B------:R-:W-:-:S04]  /*05a0*/  FADD R6, R6, R13 ;  /* 0x0000000d06067221 */ /* 0x000fc80000000000 */
[----:B------:R-:W-:-:S04]  /*05b0*/  FADD R6, R6, R15 ;  /* 0x0000000f06067221 */ /* 0x000fc80000000000 */
[----:B------:R-:W-:-:S04]  /*05c0*/  FADD R6, R6, R17 ;  /* 0x0000001106067221 */ /* 0x000fc80000000000 */
[----:B------:R-:W-:-:S07]  /*05d0*/  FADD R3, R6, R19 ;  /* 0x0000001306037221 */ /* 0x000fce0000000000 */
.L_x_14:
[----:B------:R-:W-:Y:S05]  /*05e0*/  BSYNC.RECONVERGENT B1 ;  /* 0x0000000000017941 */ /* 0x000fea0003800200 */
.L_x_13:
        /* <DEDUP_REMOVED lines=11> */
[----:B------:R-:W5:Y:S01]  /*06a0*/  LDG.E R11, desc[UR6][R4.64+0xc] ;  /* 0x00000c06040b7981 */ /* 0x000f62000c1e1900 */
[----:B------:R-:W-:Y:S01]  /*06b0*/  IADD3 R0, PT, PT, R0, 0x4, RZ ;  /* 0x0000000400007810 */ /* 0x000fe20007ffe0ff */
[----:B--2---:R-:W-:-:S04]  /*06c0*/  FADD R6, R3, R6 ;  /* 0x0000000603067221 */ /* 0x004fc80000000000 */
[----:B---3--:R-:W-:-:S04]  /*06d0*/  FADD R6, R6, R7 ;  /* 0x0000000706067221 */ /* 0x008fc80000000000 */
[----:B----4-:R-:W-:-:S04]  /*06e0*/  FADD R6, R6, R9 ;  /* 0x0000000906067221 */ /* 0x010fc80000000000 */
[----:B-----5:R-:W-:-:S07]  /*06f0*/  FADD R3, R6, R11 ;  /* 0x0000000b06037221 */ /* 0x020fce0000000000 */
.L_x_16:
[----:B------:R-:W-:Y:S05]  /*0700*/  BSYNC.RECONVERGENT B1 ;  /* 0x0000000000017941 */ /* 0x000fea0003800200 */
.L_x_15:
[----:B------:R-:W-:Y:S05]  /*0710*/  @!P1 BRA `(.L_x_9) ;  /* 0x0000000000289947 */ /* 0x000fea0003800000 */
[----:B------:R-:W0:Y:S02]  /*0720*/  LDC.64 R4, c[0x0][0x380] ;  /* 0x0000e000ff047b82 */ /* 0x000e240000000a00 */
[----:B0-----:R-:W-:-:S04]  /*0730*/  IMAD.WIDE.U32 R4, R0, 0x4, R4 ;  /* 0x0000000400047825 */ /* 0x001fc800078e0004 */
[----:B------:R-:W-:-:S07]  /*0740*/  IMAD.MOV R0, RZ, RZ, -R2 ;  /* 0x000000ffff007224 */ /* 0x000fce00078e0a02 */
.L_x_17:
[----:B------:R0:W2:Y:S01]  /*0750*/  LDG.E R2, desc[UR6][R4.64] ;  /* 0x0000000604027981 */ /* 0x0000a2000c1e1900 */
[----:B------:R-:W-:-:S04]  /*0760*/  IADD3 R0, PT, PT, R0, 0x1, RZ ;  /* 0x0000000100007810 */ /* 0x000fc80007ffe0ff */
[----:B------:R-:W-:Y:S02]  /*0770*/  ISETP.NE.AND P0, PT, R0, RZ, PT ;  /* 0x000000ff0000720c */ /* 0x000fe40003f05270 */
[----:B0-----:R-:W-:-:S05]  /*0780*/  IADD3 R4, P1, PT, R4, 0x4, RZ ;  /* 0x0000000404047810 */ /* 0x001fca0007f3e0ff */
[----:B------:R-:W-:Y:S02]  /*0790*/  IMAD.X R5, RZ, RZ, R5, P1 ;  /* 0x000000ffff057224 */ /* 0x000fe400008e0605 */
[----:B--2---:R-:W-:-:S04]  /*07a0*/  FADD R3, R2, R3 ;  /* 0x0000000302037221 */ /* 0x004fc80000000000 */
[----:B------:R-:W-:Y:S05]  /*07b0*/  @P0 BRA `(.L_x_17) ;  /* 0xfffffffc00e40947 */ /* 0x000fea000383ffff */
.L_x_9:
[----:B------:R-:W-:Y:S05]  /*07c0*/  BSYNC.RECONVERGENT B0 ;  /* 0x0000000000007941 */ /* 0x000fea0003800200 */
.L_x_8:
[----:B------:R-:W-:Y:S02]  /*07d0*/  HFMA2 R5, -RZ, RZ, 1.4716796875, -0.0003798007965087890625 ;  /* 0x3de38e39ff057431 */ /* 0x000fe400000001ff */
[----:B------:R-:W-:Y:S01]  /*07e0*/  IMAD.MOV.U32 R0, RZ, RZ, 0x41100000 ;  /* 0x41100000ff007424 */ /* 0x000fe200078e00ff */
[----:B------:R-:W0:Y:S01]  /*07f0*/  FCHK P0, R3, 9 ;  /* 0x4110000003007902 */ /* 0x000e220000000000 */
[----:B------:R-:W-:Y:S02]  /*0800*/  BSSY.RECONVERGENT B1, `(.L_x_18) ;  /* 0x000000b000017945 */ /* 0x000fe40003800200 */
[----:B------:R-:W-:-:S04]  /*0810*/  FFMA R0, R5, -R0, 1 ;  /* 0x3f80000005007423 */ /* 0x000fc80000000800 */
[----:B------:R-:W-:-:S04]  /*0820*/  FFMA R0, R0, R5, 0.11111111193895339966 ;  /* 0x3de38e3900007423 */ /* 0x000fc80000000005 */
[----:B------:R-:W-:-:S04]  /*0830*/  FFMA R2, R0, R3, RZ ;  /* 0x0000000300027223 */ /* 0x000fc800000000ff */
[----:B------:R-:W-:-:S04]  /*0840*/  FFMA R5, R2, -9, R3 ;  /* 0xc110000002057823 */ /* 0x000fc80000000003 */
[----:B------:R-:W-:Y:S01]  /*0850*/  FFMA R5, R0, R5, R2 ;  /* 0x0000000500057223 */ /* 0x000fe20000000002 */
[----:B0-----:R-:W-:Y:S06]  /*0860*/  @!P0 BRA `(.L_x_19) ;  /* 0x0000000000108947 */ /* 0x001fec0003800000 */
[----:B------:R-:W-:Y:S02]  /*0870*/  MOV R0, R3 ;  /* 0x0000000300007202 */ /* 0x000fe40000000f00 */
[----:B------:R-:W-:-:S07]  /*0880*/  MOV R2, 0x8a0 ;  /* 0x000008a000027802 */ /* 0x000fce0000000f00 */
[----:B------:R-:W-:Y:S05]  /*0890*/  CALL.REL.NOINC `($__internal_0_$__cuda_sm3x_div_rn_noftz_f32_slowpath) ;  /* 0x00000000001c7944 */ /* 0x000fea0003c00000 */
[----:B------:R-:W-:-:S07]  /*08a0*/  IMAD.MOV.U32 R5, RZ, RZ, R6 ;  /* 0x000000ffff057224 */ /* 0x000fce00078e0006 */
.L_x_19:
[----:B------:R-:W-:Y:S05]  /*08b0*/  BSYNC.RECONVERGENT B1 ;  /* 0x0000000000017941 */ /* 0x000fea0003800200 */
.L_x_18:
[----:B------:R-:W0:Y:S01]  /*08c0*/  S2R R7, SR_CTAID.X ;  /* 0x0000000000077919 */ /* 0x000e220000002500 */
[----:B------:R-:W0:Y:S02]  /*08d0*/  LDC.64 R2, c[0x0][0x388] ;  /* 0x0000e200ff027b82 */ /* 0x000e240000000a00 */
[----:B0-----:R-:W-:-:S05]  /*08e0*/  IMAD.WIDE.U32 R2, R7, 0x4, R2 ;  /* 0x0000000407027825 */ /* 0x001fca00078e0002 */
[----:B------:R-:W-:Y:S01]  /*08f0*/  STG.E desc[UR6][R2.64], R5 ;  /* 0x0000000502007986 */ /* 0x000fe2000c101906 */
[----:B------:R-:W-:Y:S05]  /*0900*/  EXIT ;  /* 0x000000000000794d */ /* 0x000fea0003800000 */
        .weak           $__internal_0_$__cuda_sm3x_div_rn_noftz_f32_slowpath
        .type           $__internal_0_$__cuda_sm3x_div_rn_noftz_f32_slowpath,@function
        .size           $__internal_0_$__cuda_sm3x_div_rn_noftz_f32_slowpath,(.L_x_33 - $__internal_0_$__cuda_sm3x_div_rn_noftz_f32_slowpath)
$__internal_0_$__cuda_sm3x_div_rn_noftz_f32_slowpath:
[----:B------:R-:W-:Y:S01]  /*0910*/  SHF.R.U32.HI R3, RZ, 0x17, R0 ;  /* 0x00000017ff037819 */ /* 0x000fe20000011600 */
[----:B------:R-:W-:Y:S04]  /*0920*/  BSSY.RECONVERGENT B0, `(.L_x_20) ;  /* 0x000005b000007945 */ /* 0x000fe80003800200 */
[----:B------:R-:W-:Y:S01]  /*0930*/  BSSY.RELIABLE B2, `(.L_x_21) ;  /* 0x0000019000027945 */ /* 0x000fe20003800100 */
[----:B------:R-:W-:-:S04]  /*0940*/  LOP3.LUT R4, R3, 0xff, RZ, 0xc0, !PT ;  /* 0x000000ff03047812 */ /* 0x000fc800078ec0ff */
[----:B------:R-:W-:-:S04]  /*0950*/  IADD3 R5, PT, PT, R4, -0x1, RZ ;  /* 0xffffffff04057810 */ /* 0x000fc80007ffe0ff */
[----:B------:R-:W-:-:S13]  /*0960*/  ISETP.GT.U32.OR P0, PT, R5, 0xfd, !PT ;  /* 0x000000fd0500780c */ /* 0x000fda0007f04470 */
[----:B------:R-:W-:Y:S01]  /*0970*/  @!P0 IMAD.MOV.U32 R3, RZ, RZ, RZ ;  /* 0x000000ffff038224 */ /* 0x000fe200078e00ff */
[----:B------:R-:W-:Y:S06]  /*0980*/  @!P0 BRA `(.L_x_22) ;  /* 0x00000000004c8947 */ /* 0x000fec0003800000 */
[----:B------:R-:W-:-:S13]  /*0990*/  FSETP.GTU.FTZ.AND P0, PT, |R0|, +INF , PT ;  /* 0x7f8000000000780b */ /* 0x000fda0003f1c200 */
[----:B------:R-:W-:Y:S05]  /*09a0*/  @P0 BREAK.RELIABLE B2 ;  /* 0x0000000000020942 */ /* 0x000fea0003800100 */
[----:B------:R-:W-:Y:S05]  /*09b0*/  @P0 BRA `(.L_x_23) ;  /* 0x0000000400400947 */ /* 0x000fea0003800000 */
[----:B------:R-:W-:-:S04]  /*09c0*/  MOV R3, 0x41100000 ;  /* 0x4110000000037802 */ /* 0x000fc80000000f00 */
[----:B------:R-:W-:-:S13]  /*09d0*/  LOP3.LUT P0, RZ, R3, 0x7fffffff, R0, 0xc8, !PT ;  /* 0x7fffffff03ff7812 */ /* 0x000fda000780c800 */
[----:B------:R-:W-:Y:S05]  /*09e0*/  @!P0 BREAK.RELIABLE B2 ;  /* 0x0000000000028942 */ /* 0x000fea0003800100 */
[----:B------:R-:W-:Y:S05]  /*09f0*/  @!P0 BRA `(.L_x_24) ;  /* 0x0000000400288947 */ /* 0x000fea0003800000 */
[----:B------:R-:W-:-:S13]  /*0a00*/  LOP3.LUT P0, RZ, R0, 0x7fffffff, RZ, 0xc0, !PT ;  /* 0x7fffffff00ff7812 */ /* 0x000fda000780c0ff */
[----:B------:R-:W-:Y:S05]  /*0a10*/  @!P0 BREAK.RELIABLE B2 ;  /* 0x0000000000028942 */ /* 0x000fea0003800100 */
[----:B------:R-:W-:Y:S05]  /*0a20*/  @!P0 BRA `(.L_x_25) ;  /* 0x0000000400148947 */ /* 0x000fea0003800000 */
[----:B------:R-:W-:Y:S02]  /*0a30*/  FSETP.NEU.FTZ.AND P1, PT, |R0|, +INF , PT ;  /* 0x7f8000000000780b */ /* 0x000fe40003f3d200 */
[----:B------:R-:W-:-:S04]  /*0a40*/  LOP3.LUT P0, RZ, R3, 0x7fffffff, RZ, 0xc0, !PT ;  /* 0x7fffffff03ff7812 */ /* 0x000fc8000780c0ff */
[----:B------:R-:W-:-:S13]  /*0a50*/  PLOP3.LUT P0, PT, P1, P0, PT, 0x2f, 0xf2 ;  /* 0x0000000000f2781c */ /* 0x000fda0000f00577 */
[----:B------:R-:W-:Y:S05]  /*0a60*/  @P0 BREAK.RELIABLE B2 ;  /* 0x0000000000020942 */ /* 0x000fea0003800100 */
[----:B------:R-:W-:Y:S05]  /*0a70*/  @P0 BRA `(.L_x_26) ;  /* 0x0000000000f40947 */ /* 0x000fea0003800000 */
[----:B------:R-:W-:-:S13]  /*0a80*/  ISETP.GE.AND P0, PT, R5, RZ, PT ;  /* 0x000000ff0500720c */ /* 0x000fda0003f06270 */
[----:B------:R-:W-:Y:S02]  /*0a90*/  @P0 IMAD.MOV.U32 R3, RZ, RZ, RZ ;  /* 0x000000ffff030224 */ /* 0x000fe400078e00ff */
[----:B------:R-:W-:Y:S01]  /*0aa0*/  @!P0 FFMA R0, R0, 1.84467440737095516160e+19, RZ ;  /* 0x5f80000000008823 */ /* 0x000fe200000000ff */
[----:B------:R-:W-:-:S07]  /*0ab0*/  @!P0 MOV R3, 0xffffffc0 ;  /* 0xffffffc000038802 */ /* 0x000fce0000000f00 */
.L_x_22:
[----:B------:R-:W-:Y:S05]  /*0ac0*/  BSYNC.RELIABLE B2 ;  /* 0x0000000000027941 */ /* 0x000fea0003800100 */
.L_x_21:
[----:B------:R-:W-:Y:S01]  /*0ad0*/  UMOV UR4, 0x41100000 ;  /* 0x4110000000047882 */ /* 0x000fe20000000000 */
[----:B------:R-:W-:Y:S01]  /*0ae0*/  VIADD R4, R4, 0xffffff81 ;  /* 0xffffff8104047836 */ /* 0x000fe20000000000 */
[----:B------:R-:W-:Y:S01]  /*0af0*/  UIADD3 UR4, UPT, UPT, UR4, -0x1800000, URZ ;  /* 0xfe80000004047890 */ /* 0x000fe2000fffe0ff */
[----:B------:R-:W-:Y:S02]  /*0b00*/  BSSY.RECONVERGENT B2, `(.L_x_27) ;  /* 0x0000033000027945 */ /* 0x000fe40003800200 */
[----:B------:R-:W-:Y:S01]  /*0b10*/  IMAD R0, R4, -0x800000, R0 ;  /* 0xff80000004007824 */ /* 0x000fe200078e0200 */
[----:B------:R-:W-:Y:S02]  /*0b20*/  IADD3 R3, PT, PT, R3, -0x3, R4 ;  /* 0xfffffffd03037810 */ /* 0x000fe40007ffe004 */
[----:B------:R-:W-:-:S03]  /*0b30*/  FADD.FTZ R7, -RZ, -UR4 ;  /* 0x80000004ff077e21 */ /* 0x000fc60008010100 */
[----:B------:R-:W0:Y:S02]  /*0b40*/  MUFU.RCP R5, UR4 ;  /* 0x0000000400057d08 */ /* 0x000e240008001000 */
[----:B0-----:R-:W-:-:S04]  /*0b50*/  FFMA R6, R5, R7, 1 ;  /* 0x3f80000005067423 */ /* 0x001fc80000000007 */
[----:B------:R-:W-:-:S04]  /*0b60*/  FFMA R5, R5, R6, R5 ;  /* 0x0000000605057223 */ /* 0x000fc80000000005 */
[----:B------:R-:W-:-:S04]  /*0b70*/  FFMA R6, R0, R5, RZ ;  /* 0x0000000500067223 */ /* 0x000fc800000000ff */
[----:B------:R-:W-:-:S04]  /*0b80*/  FFMA R8, R7, R6, R0 ;  /* 0x0000000607087223 */ /* 0x000fc80000000000 */
[----:B------:R-:W-:-:S04]  /*0b90*/  FFMA R8, R5, R8, R6 ;  /* 0x0000000805087223 */ /* 0x000fc80000000006 */
[----:B------:R-:W-:-:S04]  /*0ba0*/  FFMA R7, R7, R8, R0 ;  /* 0x0000000807077223 */ /* 0x000fc80000000000 */
[----:B------:R-:W-:-:S05]  /*0bb0*/  FFMA R6, R5, R7, R8 ;  /* 0x0000000705067223 */ /* 0x000fca0000000008 */
[----:B------:R-:W-:-:S04]  /*0bc0*/  SHF.R.U32.HI R0, RZ, 0x17, R6 ;  /* 0x00000017ff007819 */ /* 0x000fc80000011606 */
[----:B------:R-:W-:-:S04]  /*0bd0*/  LOP3.LUT R0, R0, 0xff, RZ, 0xc0, !PT ;  /* 0x000000ff00007812 */ /* 0x000fc800078ec0ff */
[----:B------:R-:W-:-:S05]  /*0be0*/  IADD3 R9, PT, PT, R0, R3, RZ ;  /* 0x0000000300097210 */ /* 0x000fca0007ffe0ff */
[----:B------:R-:W-:-:S05]  /*0bf0*/  VIADD R0, R9, 0xffffffff ;  /* 0xffffffff09007836 */ /* 0x000fca0000000000 */
[----:B------:R-:W-:-:S13]  /*0c00*/  ISETP.GE.U32.AND P0, PT, R0, 0xfe, PT ;  /* 0x000000fe0000780c */ /* 0x000fda0003f06070 */
[----:B------:R-:W-:Y:S05]  /*0c10*/  @!P0 BRA `(.L_x_28) ;  /* 0x0000000000808947 */ /* 0x000fea0003800000 */
[----:B------:R-:W-:-:S13]  /*0c20*/  ISETP.GT.AND P0, PT, R9, 0xfe, PT ;  /* 0x000000fe0900780c */ /* 0x000fda0003f04270 */
[----:B------:R-:W-:Y:S05]  /*0c30*/  @P0 BRA `(.L_x_29) ;  /* 0x00000000006c0947 */ /* 0x000fea0003800000 */
[----:B------:R-:W-:-:S13]  /*0c40*/  ISETP.GE.AND P0, PT, R9, 0x1, PT ;  /* 0x000000010900780c */ /* 0x000fda0003f06270 */
[----:B------:R-:W-:Y:S05]  /*0c50*/  @P0 BRA `(.L_x_30) ;  /* 0x0000000000740947 */ /* 0x000fea0003800000 */
[----:B------:R-:W-:Y:S02]  /*0c60*/  ISETP.GE.AND P0, PT, R9, -0x18, PT ;  /* 0xffffffe80900780c */ /* 0x000fe40003f06270 */
[----:B------:R-:W-:-:S11]  /*0c70*/  LOP3.LUT R6, R6, 0x80000000, RZ, 0xc0, !PT ;  /* 0x8000000006067812 */ /* 0x000fd600078ec0ff */
[----:B------:R-:W-:Y:S05]  /*0c80*/  @!P0 BRA `(.L_x_30) ;  /* 0x0000000000688947 */ /* 0x000fea0003800000 */
[-CC-:B------:R-:W-:Y:S01]  /*0c90*/  FFMA.RZ R0, R5, R7.reuse, R8.reuse ;  /* 0x0000000705007223 */ /* 0x180fe2000000c008 */
[C---:B------:R-:W-:Y:S02]  /*0ca0*/  IADD3 R4, PT, PT, R9.reuse, 0x20, RZ ;  /* 0x0000002009047810 */ /* 0x040fe40007ffe0ff */
[----:B------:R-:W-:Y:S02]  /*0cb0*/  ISETP.NE.AND P2, PT, R9, RZ, PT ;  /* 0x000000ff0900720c */ /* 0x000fe40003f45270 */
[----:B------:R-:W-:Y:S01]  /*0cc0*/  LOP3.LUT R3, R0, 0x7fffff, RZ, 0xc0, !PT ;  /* 0x007fffff00037812 */ /* 0x000fe200078ec0ff */
[CCC-:B------:R-:W-:Y:S01]  /*0cd0*/  FFMA.RP R0, R5.reuse, R7.reuse, R8.reuse ;  /* 0x0000000705007223 */ /* 0x1c0fe20000008008 */
[----:B------:R-:W-:Y:S01]  /*0ce0*/  FFMA.RM R5, R5, R7, R8 ;  /* 0x0000000705057223 */ /* 0x000fe20000004008 */
[----:B------:R-:W-:Y:S01]  /*0cf0*/  IMAD.MOV R7, RZ, RZ, -R9 ;  /* 0x000000ffff077224 */ /* 0x000fe200078e0a09 */
[----:B------:R-:W-:Y:S02]  /*0d00*/  LOP3.LUT R3, R3, 0x800000, RZ, 0xfc, !PT ;  /* 0x0080000003037812 */ /* 0x000fe400078efcff */
[----:B------:R-:W-:-:S02]  /*0d10*/  ISETP.NE.AND P1, PT, R9, RZ, PT ;  /* 0x000000ff0900720c */ /* 0x000fc40003f25270 */
[----:B------:R-:W-:Y:S02]  /*0d20*/  SHF.L.U32 R4, R3, R4, RZ ;  /* 0x0000000403047219 */ /* 0x000fe400000006ff */
[----:B------:R-:W-:Y:S02]  /*0d30*/  FSETP.NEU.FTZ.AND P0, PT, R0, R5, PT ;  /* 0x000000050000720b */ /* 0x000fe40003f1d000 */
[----:B------:R-:W-:Y:S02]  /*0d40*/  SEL R0, R7, RZ, P2 ;  /* 0x000000ff07007207 */ /* 0x000fe40001000000 */
[----:B------:R-:W-:Y:S02]  /*0d50*/  ISETP.NE.AND P1, PT, R4, RZ, P1 ;  /* 0x000000ff0400720c */ /* 0x000fe40000f25270 */
[----:B------:R-:W-:Y:S02]  /*0d60*/  SHF.R.U32.HI R0, RZ, R0, R3 ;  /* 0x00000000ff007219 */ /* 0x000fe40000011603 */
[----:B------:R-:W-:-:S02]  /*0d70*/  PLOP3.LUT P0, PT, P0, P1, PT, 0xf8, 0x8f ;  /* 0x00000000008f781c */ /* 0x000fc40000703f70 */
[----:B------:R-:W-:Y:S02]  /*0d80*/  SHF.R.U32.HI R4, RZ, 0x1, R0 ;  /* 0x00000001ff047819 */ /* 0x000fe40000011600 */
[----:B------:R-:W-:-:S04]  /*0d90*/  SEL R3, RZ, 0x1, !P0 ;  /* 0x00000001ff037807 */ /* 0x000fc80004000000 */
[----:B------:R-:W-:-:S04]  /*0da0*/  LOP3.LUT R3, R3, 0x1, R4, 0xf8, !PT ;  /* 0x0000000103037812 */ /* 0x000fc800078ef804 */
[----:B------:R-:W-:-:S04]  /*0db0*/  LOP3.LUT R3, R3, R0, RZ, 0xc0, !PT ;  /* 0x0000000003037212 */ /* 0x000fc800078ec0ff */
[----:B------:R-:W-:-:S04]  /*0dc0*/  IADD3 R3, PT, PT, R4, R3, RZ ;  /* 0x0000000304037210 */ /* 0x000fc80007ffe0ff */
[----:B------:R-:W-:Y:S01]  /*0dd0*/  LOP3.LUT R6, R3, R6, RZ, 0xfc, !PT ;  /* 0x0000000603067212 */ /* 0x000fe200078efcff */
[----:B------:R-:W-:Y:S06]  /*0de0*/  BRA `(.L_x_30) ;  /* 0x0000000000107947 */ /* 0x000fec0003800000 */
.L_x_29:
[----:B------:R-:W-:-:S04]  /*0df0*/  LOP3.LUT R6, R6, 0x80000000, RZ, 0xc0, !PT ;  /* 0x8000000006067812 */ /* 0x000fc800078ec0ff */
[----:B------:R-:W-:Y:S01]  /*0e00*/  LOP3.LUT R6, R6, 0x7f800000, RZ, 0xfc, !PT ;  /* 0x7f80000006067812 */ /* 0x000fe200078efcff */
[----:B------:R-:W-:Y:S06]  /*0e10*/  BRA `(.L_x_30) ;  /* 0x0000000000047947 */ /* 0x000fec0003800000 */
.L_x_28:
[----:B------:R-:W-:-:S07]  /*0e20*/  IMAD R6, R3, 0x800000, R6 ;  /* 0x0080000003067824 */ /* 0x000fce00078e0206 */
.L_x_30:
[----:B------:R-:W-:Y:S05]  /*0e30*/  BSYNC.RECONVERGENT B2 ;  /* 0x0000000000027941 */ /* 0x000fea0003800200 */
.L_x_27:
[----:B------:R-:W-:Y:S05]  /*0e40*/  BRA `(.L_x_31) ;  /* 0x0000000000207947 */ /* 0x000fea0003800000 */
.L_x_26:
[----:B------:R-:W-:-:S04]  /*0e50*/  LOP3.LUT R0, R3, 0x80000000, R0, 0x48, !PT ;  /* 0x8000000003007812 */ /* 0x000fc800078e4800 */
[----:B------:R-:W-:Y:S01]  /*0e60*/  LOP3.LUT R6, R0, 0x7f800000, RZ, 0xfc, !PT ;  /* 0x7f80000000067812 */ /* 0x000fe200078efcff */
[----:B------:R-:W-:Y:S06]  /*0e70*/  BRA `(.L_x_31) ;  /* 0x0000000000147947 */ /* 0x000fec0003800000 */
.L_x_25:
[----:B------:R-:W-:Y:S01]  /*0e80*/  LOP3.LUT R6, R3, 0x80000000, R0, 0x48, !PT ;  /* 0x8000000003067812 */ /* 0x000fe200078e4800 */
[----:B------:R-:W-:Y:S06]  /*0e90*/  BRA `(.L_x_31) ;  /* 0x00000000000c7947 */ /* 0x000fec0003800000 */
.L_x_24:
[----:B------:R-:W0:Y:S01]  /*0ea0*/  MUFU.RSQ R6, -QNAN ;  /* 0xffc0000000067908 */ /* 0x000e220000001400 */
[----:B------:R-:W-:Y:S05]  /*0eb0*/  BRA `(.L_x_31) ;  /* 0x0000000000047947 */ /* 0x000fea0003800000 */
.L_x_23:
[----:B------:R-:W-:-:S07]  /*0ec0*/  FADD.FTZ R6, R0, 9 ;  /* 0x4110000000067421 */ /* 0x000fce0000010000 */
.L_x_31:
[----:B------:R-:W-:Y:S05]  /*0ed0*/  BSYNC.RECONVERGENT B0 ;  /* 0x0000000000007941 */ /* 0x000fea0003800200 */
.L_x_20:
[----:B------:R-:W-:-:S04]  /*0ee0*/  HFMA2 R3, -RZ, RZ, 0, 0 ;  /* 0x00000000ff037431 */ /* 0x000fc800000001ff */
[----:B0-----:R-:W-:Y:S05]  /*0ef0*/  RET.REL.NODEC R2 `(_Z45computingAverageByBlocks1DNoAdditionalThreadsPfS_i) ;  /* 0xfffffff002407950 */ /* 0x001fea0003c3ffff */
.L_x_32:
        /* <DEDUP_REMOVED lines=16> */
.L_x_33:


//--------------------- .nv.shared._Z47computingAverageByBlocks2DSharedMemoryKElementsPfS_i --------------------------
	.section	.nv.shared._Z47computingAverageByBlocks2DSharedMemoryKElementsPfS_i,"aw",@nobits
	.sectionflags	@""
	.align	4
.nv.shared._Z47computingAverageByBlocks2DSharedMemoryKElementsPfS_i:
	.zero		2048


//--------------------- .nv.shared.reserved.0     --------------------------
	.section	.nv.shared.reserved.0,"aw",@nobits
	.weak		__nv_reservedSMEM_offset_0_alias
	.size		__nv_reservedSMEM_offset_0_alias, 0, 64
	.other		__nv_reservedSMEM_offset_0_alias,@"STO_CUDA_RESERVED_SHARED STV_DEFAULT"
__nv_reservedSMEM_offset_0_alias:
	.zero		0
	.zero		64


//--------------------- .nv.shared._Z38computingAverageByBlocks2DSharedMemoryPfS_i --------------------------
	.section	.nv.shared._Z38computingAverageByBlocks2DSharedMemoryPfS_i,"aw",@nobits
	.sectionflags	@""
	.align	4
.nv.shared._Z38computingAverageByBlocks2DSharedMemoryPfS_i:
	.zero		2048


//--------------------- .nv.constant0._Z47computingAverageByBlocks2DSharedMemoryKElementsPfS_i --------------------------
	.section	.nv.constant0._Z47computingAverageByBlocks2DSharedMemoryKElementsPfS_i,"a",@progbits
	.sectionflags	@""
	.align	4
.nv.constant0._Z47computingAverageByBlocks2DSharedMemoryKElementsPfS_i:
	.zero		916


//--------------------- .nv.constant0._Z38computingAverageByBlocks2DSharedMemoryPfS_i --------------------------
	.section	.nv.constant0._Z38computingAverageByBlocks2DSharedMemoryPfS_i,"a",@progbits
	.sectionflags	@""
	.align	4
.nv.constant0._Z38computingAverageByBlocks2DSharedMemoryPfS_i:
	.zero		916


//--------------------- .nv.constant0._Z26computingAverageByBlocks2DPfS_i --------------------------
	.section	.nv.constant0._Z26computingAverageByBlocks2DPfS_i,"a",@progbits
	.sectionflags	@""
	.align	4
.nv.constant0._Z26computingAverageByBlocks2DPfS_i:
	.zero		916


//--------------------- .nv.constant0._Z45computingAverageByBlocks2DNoAdditionalThreadsPfS_i --------------------------
	.section	.nv.constant0._Z45computingAverageByBlocks2DNoAdditionalThreadsPfS_i,"a",@progbits
	.sectionflags	@""
	.align	4
.nv.constant0._Z45computingAverageByBlocks2DNoAdditionalThreadsPfS_i:
	.zero		916


//--------------------- .nv.constant0._Z45computingAverageByBlocks1DNoAdditionalThreadsPfS_i --------------------------
	.section	.nv.constant0._Z45computingAverageByBlocks1DNoAdditionalThreadsPfS_i,"a",@progbits
	.sectionflags	@""
	.align	4
.nv.constant0._Z45computingAverageByBlocks1DNoAdditionalThreadsPfS_i:
	.zero		916


//--------------------- SYMBOLS --------------------------

	.type		.nv.reservedSmem.offset0,@object
	.size		.nv.reservedSmem.offset0,0x4
	.type		.nv.reservedSmem.cap,@object
	.size		.nv.reservedSmem.cap,0x4
